// auto-generated by cutlass_sweep.sparse_gemm — config: {"arch": "sm_90", "cluster_m": 1, "cluster_n": 1, "dtype": "bf16", "tile_k": 128, "tile_m": 64, "tile_n": 64}
#include "cutlass/cutlass.h"
#include "cutlass/gemm/collective/collective_builder.hpp"
#include "cutlass/gemm/device/gemm_universal_adapter.h"
#include "cutlass/gemm/kernel/gemm_universal.hpp"
#include "cutlass/epilogue/collective/collective_builder.hpp"

using Elem = cutlass::bfloat16_t;
using Acc  = float;
using TileShape    = cute::Shape<cute::_64, cute::_64, cute::_128>;
using ClusterShape = cute::Shape<cute::_1, cute::_1, cute::_1>;

using CollectiveEpilogue = typename cutlass::epilogue::collective::CollectiveBuilder<
    cutlass::arch::Sm90, cutlass::arch::OpClassSparseTensorOp,
    TileShape, ClusterShape,
    cutlass::epilogue::collective::EpilogueTileAuto,
    Acc, Acc,
    Acc, cutlass::layout::ColumnMajor, 128 / cutlass::sizeof_bits<Acc>::value,
    Acc, cutlass::layout::ColumnMajor, 128 / cutlass::sizeof_bits<Acc>::value,
    cutlass::epilogue::collective::EpilogueScheduleAuto
  >::CollectiveOp;

using CollectiveMainloop = typename cutlass::gemm::collective::CollectiveBuilder<
    cutlass::arch::Sm90, cutlass::arch::OpClassSparseTensorOp,
    Elem, cutlass::layout::RowMajor, 128 / cutlass::sizeof_bits<Elem>::value,
    Elem, cutlass::layout::ColumnMajor, 128 / cutlass::sizeof_bits<Elem>::value,
    Acc,
    TileShape, ClusterShape,
    cutlass::gemm::collective::StageCountAutoCarveout<static_cast<int>(sizeof(typename CollectiveEpilogue::SharedStorage))>,
    cutlass::gemm::collective::KernelScheduleAuto
  >::CollectiveOp;

using GemmKernel = cutlass::gemm::kernel::GemmUniversal<
    cute::Shape<int,int,int,int>,
    CollectiveMainloop,
    CollectiveEpilogue
>;
using Gemm = cutlass::gemm::device::GemmUniversalAdapter<GemmKernel>;

auto* _anchor = &cutlass::device_kernel<GemmKernel>;


// ===== COMPILED SASS (sm_90a) =====

	.target	sm_90a

	.elftype	@"ET_EXEC"


//--------------------- .note.nv.tkinfo           --------------------------
	.section	.note.nv.tkinfo,"",@"SHT_NOTE"
	.sectionflags	@"SHF_NOTE_NV_TKINFO"
	.tkinfo
        /*0018*/ 	.word	0x00000002
        /*0030*/ 	.string	""
        /*0030*/ 	.string	"ptxas"
        /*0030*/ 	.string	"Cuda compilation tools, release 13.0, V13.0.88"
        /*0030*/ 	.string	"Build cuda_13.0.r13.0/compiler.36424714_0"
        /*0030*/ 	.string	"-arch sm_90a -m 64 "



//--------------------- .note.nv.cuinfo           --------------------------
	.section	.note.nv.cuinfo,"",@"SHT_NOTE"
	.sectionflags	@"SHF_NOTE_NV_CUINFO"
        /*0018*/ 	.short	0x0002
        /*001a*/ 	.short	0x005a
        /*001c*/ 	.short	0x0082
	.zero		2


//--------------------- .nv.info                  --------------------------
	.section	.nv.info,"",@"SHT_CUDA_INFO"
	.align	4


	//----- nvinfo : EIATTR_REGCOUNT
	.align		4
        /*0000*/ 	.byte	0x04, 0x2f
        /*0002*/ 	.short	(.L_12 - .L_11)
	.align		4
.L_11:
        /*0004*/ 	.word	index@(_ZN7cutlass13device_kernelINS_4gemm6kernel13GemmUniversalIN4cute5tupleIJiiiiEEENS1_10collective13CollectiveMmaINS1_40MainloopSm90TmaGmmaWarpSpecializedSparseILi9ENS5_IJNS4_1CILi1EEESB_SB_EEENS1_32KernelTmaWarpSpecializedPingpongEEENS5_IJNSA_ILi64EEESF_NSA_ILi128EEEEEENS_10bfloat16_tENS5_IJNS4_6LayoutINS5_IJiNS5_IJNSA_ILi2EEEiEEEiEEENS5_IJlNS5_IJSB_SK_EEElEEEEENSJ_INS5_IJNS5_IJNS5_IJNSA_ILi8EEESK_NSA_ILi4EEEEEEiEEENS5_IJNS5_IJNSA_ILi16EEESK_SR_EEEiEEEiEEENS5_IJNS5_IJNS5_IJSG_SU_NSA_ILi2048EEEEEENSA_ILi8192EEEEEENS5_IJNS5_IJSB_NSA_ILi1024EEENSA_ILi32EEEEEElEEElEEEEEEEESI_NS5_IJlSB_lEEENS4_8TiledMMAINS4_8MMA_AtomIJNS4_4SM904GMMA6SPARSE28GMMA_64x64x32_F32BF16BF16_SSILNS1D_5MajorE0ELS1G_0ELNS1D_7ScaleInE1ELS1H_1ELNS1D_9SparseSelE0EEEEEENSJ_ISC_NS5_IJNSA_ILi0EEES1L_S1L_EEEEENS5_IJNS4_10UnderscoreES1O_S1O_EEEEENS4_13SM90_TMA_LOADENS4_14ComposedLayoutINS4_7SwizzleILi3ELi4ELi3EEENS4_25smem_sparse_ptr_flag_bitsILi2ELi16EEENSJ_INS5_IJNS5_IJSB_SQ_EEENS5_IJSK_SF_EEEEEENS5_IJNS5_IJS1L_SG_EEESN_EEEEEEEvNS4_8identityES1R_NS1S_IS1U_NS4_18smem_ptr_flag_bitsILi16EEENSJ_INS5_IJSQ_SF_EEENS5_IJSF_SB_EEEEEEEvS24_EENS_8epilogue10collective6detail29Sm90TmaWarpSpecializedAdapterINS2D_15DefaultEpilogueIfNS5_IJSB_llEEES2H_NS2C_6thread17LinearCombinationIfLi1EffLNS2I_9ScaleType4KindE0ELNS_15FloatRoundStyleE2EfEENS1_15EpilogueDefaultEEEEEvvEEEEvNT_6ParamsE)
        /*0008*/ 	.word	0x000000a8


	//----- nvinfo : EIATTR_FRAME_SIZE
	.align		4
.L_12:
        /*000c*/ 	.byte	0x04, 0x11
        /*000e*/ 	.short	(.L_14 - .L_13)
	.align		4
.L_13:
        /*0010*/ 	.word	index@(_ZN7cutlass13device_kernelINS_4gemm6kernel13GemmUniversalIN4cute5tupleIJiiiiEEENS1_10collective13CollectiveMmaINS1_40MainloopSm90TmaGmmaWarpSpecializedSparseILi9ENS5_IJNS4_1CILi1EEESB_SB_EEENS1_32KernelTmaWarpSpecializedPingpongEEENS5_IJNSA_ILi64EEESF_NSA_ILi128EEEEEENS_10bfloat16_tENS5_IJNS4_6LayoutINS5_IJiNS5_IJNSA_ILi2EEEiEEEiEEENS5_IJlNS5_IJSB_SK_EEElEEEEENSJ_INS5_IJNS5_IJNS5_IJNSA_ILi8EEESK_NSA_ILi4EEEEEEiEEENS5_IJNS5_IJNSA_ILi16EEESK_SR_EEEiEEEiEEENS5_IJNS5_IJNS5_IJSG_SU_NSA_ILi2048EEEEEENSA_ILi8192EEEEEENS5_IJNS5_IJSB_NSA_ILi1024EEENSA_ILi32EEEEEElEEElEEEEEEEESI_NS5_IJlSB_lEEENS4_8TiledMMAINS4_8MMA_AtomIJNS4_4SM904GMMA6SPARSE28GMMA_64x64x32_F32BF16BF16_SSILNS1D_5MajorE0ELS1G_0ELNS1D_7ScaleInE1ELS1H_1ELNS1D_9SparseSelE0EEEEEENSJ_ISC_NS5_IJNSA_ILi0EEES1L_S1L_EEEEENS5_IJNS4_10UnderscoreES1O_S1O_EEEEENS4_13SM90_TMA_LOADENS4_14ComposedLayoutINS4_7SwizzleILi3ELi4ELi3EEENS4_25smem_sparse_ptr_flag_bitsILi2ELi16EEENSJ_INS5_IJNS5_IJSB_SQ_EEENS5_IJSK_SF_EEEEEENS5_IJNS5_IJS1L_SG_EEESN_EEEEEEEvNS4_8identityES1R_NS1S_IS1U_NS4_18smem_ptr_flag_bitsILi16EEENSJ_INS5_IJSQ_SF_EEENS5_IJSF_SB_EEEEEEEvS24_EENS_8epilogue10collective6detail29Sm90TmaWarpSpecializedAdapterINS2D_15DefaultEpilogueIfNS5_IJSB_llEEES2H_NS2C_6thread17LinearCombinationIfLi1EffLNS2I_9ScaleType4KindE0ELNS_15FloatRoundStyleE2EfEENS1_15EpilogueDefaultEEEEEvvEEEEvNT_6ParamsE)
        /*0014*/ 	.word	0x00000000


	//----- nvinfo : EIATTR_MIN_STACK_SIZE
	.align		4
.L_14:
        /*0018*/ 	.byte	0x04, 0x12
        /*001a*/ 	.short	(.L_16 - .L_15)
	.align		4
.L_15:
        /*001c*/ 	.word	index@(_ZN7cutlass13device_kernelINS_4gemm6kernel13GemmUniversalIN4cute5tupleIJiiiiEEENS1_10collective13CollectiveMmaINS1_40MainloopSm90TmaGmmaWarpSpecializedSparseILi9ENS5_IJNS4_1CILi1EEESB_SB_EEENS1_32KernelTmaWarpSpecializedPingpongEEENS5_IJNSA_ILi64EEESF_NSA_ILi128EEEEEENS_10bfloat16_tENS5_IJNS4_6LayoutINS5_IJiNS5_IJNSA_ILi2EEEiEEEiEEENS5_IJlNS5_IJSB_SK_EEElEEEEENSJ_INS5_IJNS5_IJNS5_IJNSA_ILi8EEESK_NSA_ILi4EEEEEEiEEENS5_IJNS5_IJNSA_ILi16EEESK_SR_EEEiEEEiEEENS5_IJNS5_IJNS5_IJSG_SU_NSA_ILi2048EEEEEENSA_ILi8192EEEEEENS5_IJNS5_IJSB_NSA_ILi1024EEENSA_ILi32EEEEEElEEElEEEEEEEESI_NS5_IJlSB_lEEENS4_8TiledMMAINS4_8MMA_AtomIJNS4_4SM904GMMA6SPARSE28GMMA_64x64x32_F32BF16BF16_SSILNS1D_5MajorE0ELS1G_0ELNS1D_7ScaleInE1ELS1H_1ELNS1D_9SparseSelE0EEEEEENSJ_ISC_NS5_IJNSA_ILi0EEES1L_S1L_EEEEENS5_IJNS4_10UnderscoreES1O_S1O_EEEEENS4_13SM90_TMA_LOADENS4_14ComposedLayoutINS4_7SwizzleILi3ELi4ELi3EEENS4_25smem_sparse_ptr_flag_bitsILi2ELi16EEENSJ_INS5_IJNS5_IJSB_SQ_EEENS5_IJSK_SF_EEEEEENS5_IJNS5_IJS1L_SG_EEESN_EEEEEEEvNS4_8identityES1R_NS1S_IS1U_NS4_18smem_ptr_flag_bitsILi16EEENSJ_INS5_IJSQ_SF_EEENS5_IJSF_SB_EEEEEEEvS24_EENS_8epilogue10collective6detail29Sm90TmaWarpSpecializedAdapterINS2D_15DefaultEpilogueIfNS5_IJSB_llEEES2H_NS2C_6thread17LinearCombinationIfLi1EffLNS2I_9ScaleType4KindE0ELNS_15FloatRoundStyleE2EfEENS1_15EpilogueDefaultEEEEEvvEEEEvNT_6ParamsE)
        /*0020*/ 	.word	0x00000000
.L_16:


//--------------------- .nv.compat                --------------------------
	.section	.nv.compat,"",@"SHT_CUDA_COMPAT_INFO"
	.align	4
        /*0000*/ 	.byte	0x02, 0x09, 0x01, 0x00, 0x02, 0x02, 0x04, 0x00, 0x02, 0x05, 0x05, 0x00, 0x03, 0x07, 0x01, 0x01
        /*0010*/ 	.byte	0x02, 0x03, 0x01, 0x00, 0x02, 0x06, 0x01, 0x00, 0x04, 0x0b, 0x08, 0x00, 0x00, 0x00, 0x00, 0x00
        /*0020*/ 	.byte	0x00, 0x00, 0x00, 0x00


//--------------------- .nv.info._ZN7cutlass13device_kernelINS_4gemm6kernel13GemmUniversalIN4cute5tupleIJiiiiEEENS1_10collective13CollectiveMmaINS1_40MainloopSm90TmaGmmaWarpSpecializedSparseILi9ENS5_IJNS4_1CILi1EEESB_SB_EEENS1_32KernelTmaWarpSpecializedPingpongEEENS5_IJNSA_ILi64EEESF_NSA_ILi128EEEEEENS_10bfloat16_tENS5_IJNS4_6LayoutINS5_IJiNS5_IJNSA_ILi2EEEiEEEiEEENS5_IJlNS5_IJSB_SK_EEElEEEEENSJ_INS5_IJNS5_IJNS5_IJNSA_ILi8EEESK_NSA_ILi4EEEEEEiEEENS5_IJNS5_IJNSA_ILi16EEESK_SR_EEEiEEEiEEENS5_IJNS5_IJNS5_IJSG_SU_NSA_ILi2048EEEEEENSA_ILi8192EEEEEENS5_IJNS5_IJSB_NSA_ILi1024EEENSA_ILi32EEEEEElEEElEEEEEEEESI_NS5_IJlSB_lEEENS4_8TiledMMAINS4_8MMA_AtomIJNS4_4SM904GMMA6SPARSE28GMMA_64x64x32_F32BF16BF16_SSILNS1D_5MajorE0ELS1G_0ELNS1D_7ScaleInE1ELS1H_1ELNS1D_9SparseSelE0EEEEEENSJ_ISC_NS5_IJNSA_ILi0EEES1L_S1L_EEEEENS5_IJNS4_10UnderscoreES1O_S1O_EEEEENS4_13SM90_TMA_LOADENS4_14ComposedLayoutINS4_7SwizzleILi3ELi4ELi3EEENS4_25smem_sparse_ptr_flag_bitsILi2ELi16EEENSJ_INS5_IJNS5_IJSB_SQ_EEENS5_IJSK_SF_EEEEEENS5_IJNS5_IJS1L_SG_EEESN_EEEEEEEvNS4_8identityES1R_NS1S_IS1U_NS4_18smem_ptr_flag_bitsILi16EEENSJ_INS5_IJSQ_SF_EEENS5_IJSF_SB_EEEEEEEvS24_EENS_8epilogue10collective6detail29Sm90TmaWarpSpecializedAdapterINS2D_15DefaultEpilogueIfNS5_IJSB_llEEES2H_NS2C_6thread17LinearCombinationIfLi1EffLNS2I_9ScaleType4KindE0ELNS_15FloatRoundStyleE2EfEENS1_15EpilogueDefaultEEEEEvvEEEEvNT_6ParamsE --------------------------
	.section	.nv.info._ZN7cutlass13device_kernelINS_4gemm6kernel13GemmUniversalIN4cute5tupleIJiiiiEEENS1_10collective13CollectiveMmaINS1_40MainloopSm90TmaGmmaWarpSpecializedSparseILi9ENS5_IJNS4_1CILi1EEESB_SB_EEENS1_32KernelTmaWarpSpecializedPingpongEEENS5_IJNSA_ILi64EEESF_NSA_ILi128EEEEEENS_10bfloat16_tENS5_IJNS4_6LayoutINS5_IJiNS5_IJNSA_ILi2EEEiEEEiEEENS5_IJlNS5_IJSB_SK_EEElEEEEENSJ_INS5_IJNS5_IJNS5_IJNSA_ILi8EEESK_NSA_ILi4EEEEEEiEEENS5_IJNS5_IJNSA_ILi16EEESK_SR_EEEiEEEiEEENS5_IJNS5_IJNS5_IJSG_SU_NSA_ILi2048EEEEEENSA_ILi8192EEEEEENS5_IJNS5_IJSB_NSA_ILi1024EEENSA_ILi32EEEEEElEEElEEEEEEEESI_NS5_IJlSB_lEEENS4_8TiledMMAINS4_8MMA_AtomIJNS4_4SM904GMMA6SPARSE28GMMA_64x64x32_F32BF16BF16_SSILNS1D_5MajorE0ELS1G_0ELNS1D_7ScaleInE1ELS1H_1ELNS1D_9SparseSelE0EEEEEENSJ_ISC_NS5_IJNSA_ILi0EEES1L_S1L_EEEEENS5_IJNS4_10UnderscoreES1O_S1O_EEEEENS4_13SM90_TMA_LOADENS4_14ComposedLayoutINS4_7SwizzleILi3ELi4ELi3EEENS4_25smem_sparse_ptr_flag_bitsILi2ELi16EEENSJ_INS5_IJNS5_IJSB_SQ_EEENS5_IJSK_SF_EEEEEENS5_IJNS5_IJS1L_SG_EEESN_EEEEEEEvNS4_8identityES1R_NS1S_IS1U_NS4_18smem_ptr_flag_bitsILi16EEENSJ_INS5_IJSQ_SF_EEENS5_IJSF_SB_EEEEEEEvS24_EENS_8epilogue10collective6detail29Sm90TmaWarpSpecializedAdapterINS2D_15DefaultEpilogueIfNS5_IJSB_llEEES2H_NS2C_6thread17LinearCombinationIfLi1EffLNS2I_9ScaleType4KindE0ELNS_15FloatRoundStyleE2EfEENS1_15EpilogueDefaultEEEEEvvEEEEvNT_6ParamsE,"",@"SHT_CUDA_INFO"
	.sectionflags	@""
	.align	4


	//----- nvinfo : EIATTR_CUDA_API_VERSION
	.align		4
        /*0000*/ 	.byte	0x04, 0x37
        /*0002*/ 	.short	(.L_18 - .L_17)
.L_17:
        /*0004*/ 	.word	0x00000082


	//----- nvinfo : EIATTR_KPARAM_INFO
	.align		4
.L_18:
        /*0008*/ 	.byte	0x04, 0x17
        /*000a*/ 	.short	(.L_20 - .L_19)
.L_19:
        /*000c*/ 	.word	0x00000000
        /*0010*/ 	.short	0x0000
        /*0012*/ 	.short	0x0070
        /*0014*/ 	.byte	0x00, 0xf0, 0x01, 0x14


	//----- nvinfo : EIATTR_SPARSE_MMA_MASK
	.align		4
.L_20:
        /*0018*/ 	.byte	0x03, 0x50
        /*001a*/ 	.short	0x0002


	//----- nvinfo : EIATTR_MAXREG_COUNT
	.align		4
        /*001c*/ 	.byte	0x03, 0x1b
        /*001e*/ 	.short	0x00a8


	//----- nvinfo : EIATTR_NUM_BARRIERS
	.align		4
        /*0020*/ 	.byte	0x02, 0x4c
        /*0022*/ 	.byte	0x01
	.zero		1


	//----- nvinfo : EIATTR_MERCURY_ISA_VERSION
	.align		4
        /*0024*/ 	.byte	0x03, 0x5f
        /*0026*/ 	.short	0x0101


	//----- nvinfo : EIATTR_INT_WARP_WIDE_INSTR_OFFSETS
	.align		4
        /*0028*/ 	.byte	0x04, 0x31
        /*002a*/ 	.short	(.L_22 - .L_21)


	//   ....[0]....
.L_21:
        /*002c*/ 	.word	0x000004e0


	//   ....[1]....
        /*0030*/ 	.word	0x00000500


	//   ....[2]....
        /*0034*/ 	.word	0x00000580


	//   ....[3]....
        /*0038*/ 	.word	0x00000590


	//   ....[4]....
        /*003c*/ 	.word	0x000005a0


	//   ....[5]....
        /*0040*/ 	.word	0x000005c0


	//   ....[6]....
        /*0044*/ 	.word	0x00000650


	//   ....[7]....
        /*0048*/ 	.word	0x00000670


	//----- nvinfo : EIATTR_COOP_GROUP_MASK_REGIDS
	.align		4
.L_22:
        /*004c*/ 	.byte	0x04, 0x29
        /*004e*/ 	.short	(.L_24 - .L_23)


	//   ....[0]....
.L_23:
        /*0050*/ 	.word	0xffffffff


	//   ....[1]....
        /*0054*/ 	.word	0xffffffff


	//   ....[2]....
        /*0058*/ 	.word	0xffffffff


	//   ....[3]....
        /*005c*/ 	.word	0xffffffff


	//   ....[4]....
        /*0060*/ 	.word	0xffffffff


	//   ....[5]....
        /*0064*/ 	.word	0xffffffff


	//----- nvinfo : EIATTR_COOP_GROUP_INSTR_OFFSETS
	.align		4
.L_24:
        /*0068*/ 	.byte	0x04, 0x28
        /*006a*/ 	.short	(.L_26 - .L_25)


	//   ....[0]....
.L_25:
        /*006c*/ 	.word	0x00000060


	//   ....[1]....
        /*0070*/ 	.word	0x00000070


	//   ....[2]....
        /*0074*/ 	.word	0x00000160


	//   ....[3]....
        /*0078*/ 	.word	0x000003c0


	//   ....[4]....
        /*007c*/ 	.word	0x00000400


	//   ....[5]....
        /*0080*/ 	.word	0x00000440


	//----- nvinfo : EIATTR_REG_RECONFIG
	.align		4
.L_26:
        /*0084*/ 	.byte	0x01, 0x54
	.zero		2


	//----- nvinfo : EIATTR_MBARRIER_INSTR_OFFSETS
	.align		4
        /*0088*/ 	.byte	0x04, 0x39
        /*008a*/ 	.short	(.L_28 - .L_27)


	//   ....[0]....
.L_27:
        /*008c*/ 	.word	0x00000280
        /*0090*/ 	.word	0x000000ff
        /*0094*/ 	.word	0x00000000
        /*0098*/ 	.short	0x0100
        /*009a*/ 	.byte	0x08
	.zero		1


	//   ....[1]....
        /*009c*/ 	.word	0x00000290
        /*00a0*/ 	.word	0x000000ff
        /*00a4*/ 	.word	0x00000048
        /*00a8*/ 	.short	0x0100
        /*00aa*/ 	.byte	0x08
	.zero		1


	//   ....[2]....
        /*00ac*/ 	.word	0x000002a0
        /*00b0*/ 	.word	0x000000ff
        /*00b4*/ 	.word	0x00000008
        /*00b8*/ 	.short	0x0100
        /*00ba*/ 	.byte	0x08
	.zero		1


	//   ....[3]....
        /*00bc*/ 	.word	0x000002b0
        /*00c0*/ 	.word	0x000000ff
        /*00c4*/ 	.word	0x00000050
        /*00c8*/ 	.short	0x0100
        /*00ca*/ 	.byte	0x08
	.zero		1


	//   ....[4]....
        /*00cc*/ 	.word	0x000002c0
        /*00d0*/ 	.word	0x000000ff
        /*00d4*/ 	.word	0x00000010
        /*00d8*/ 	.short	0x0100
        /*00da*/ 	.byte	0x08
	.zero		1


	//   ....[5]....
        /*00dc*/ 	.word	0x000002d0
        /*00e0*/ 	.word	0x000000ff
        /*00e4*/ 	.word	0x00000058
        /*00e8*/ 	.short	0x0100
        /*00ea*/ 	.byte	0x08
	.zero		1


	//   ....[6]....
        /*00ec*/ 	.word	0x000002e0
        /*00f0*/ 	.word	0x000000ff
        /*00f4*/ 	.word	0x00000018
        /*00f8*/ 	.short	0x0100
        /*00fa*/ 	.byte	0x08
	.zero		1


	//   ....[7]....
        /*00fc*/ 	.word	0x000002f0
        /*0100*/ 	.word	0x000000ff
        /*0104*/ 	.word	0x00000060
        /*0108*/ 	.short	0x0100
        /*010a*/ 	.byte	0x08
	.zero		1


	//   ....[8]....
        /*010c*/ 	.word	0x00000300
        /*0110*/ 	.word	0x000000ff
        /*0114*/ 	.word	0x00000020
        /*0118*/ 	.short	0x0100
        /*011a*/ 	.byte	0x08
	.zero		1


	//   ....[9]....
        /*011c*/ 	.word	0x00000310
        /*0120*/ 	.word	0x000000ff
        /*0124*/ 	.word	0x00000068
        /*0128*/ 	.short	0x0100
        /*012a*/ 	.byte	0x08
	.zero		1


	//   ....[10]....
        /*012c*/ 	.word	0x00000320
        /*0130*/ 	.word	0x000000ff
        /*0134*/ 	.word	0x00000028
        /*0138*/ 	.short	0x0100
        /*013a*/ 	.byte	0x08
	.zero		1


	//   ....[11]....
        /*013c*/ 	.word	0x00000330
        /*0140*/ 	.word	0x000000ff
        /*0144*/ 	.word	0x00000070
        /*0148*/ 	.short	0x0100
        /*014a*/ 	.byte	0x08
	.zero		1


	//   ....[12]....
        /*014c*/ 	.word	0x00000340
        /*0150*/ 	.word	0x000000ff
        /*0154*/ 	.word	0x00000030
        /*0158*/ 	.short	0x0100
        /*015a*/ 	.byte	0x08
	.zero		1


	//   ....[13]....
        /*015c*/ 	.word	0x00000350
        /*0160*/ 	.word	0x000000ff
        /*0164*/ 	.word	0x00000078
        /*0168*/ 	.short	0x0100
        /*016a*/ 	.byte	0x08
	.zero		1


	//   ....[14]....
        /*016c*/ 	.word	0x00000360
        /*0170*/ 	.word	0x000000ff
        /*0174*/ 	.word	0x00000038
        /*0178*/ 	.short	0x0100
        /*017a*/ 	.byte	0x08
	.zero		1


	//   ....[15]....
        /*017c*/ 	.word	0x00000370
        /*0180*/ 	.word	0x000000ff
        /*0184*/ 	.word	0x00000080
        /*0188*/ 	.short	0x0100
        /*018a*/ 	.byte	0x08
	.zero		1


	//   ....[16]....
        /*018c*/ 	.word	0x00000380
        /*0190*/ 	.word	0x000000ff
        /*0194*/ 	.word	0x00000040
        /*0198*/ 	.short	0x0100
        /*019a*/ 	.byte	0x08
	.zero		1


	//   ....[17]....
        /*019c*/ 	.word	0x00000390
        /*01a0*/ 	.word	0x000000ff
        /*01a4*/ 	.word	0x00000088
        /*01a8*/ 	.short	0x0100
        /*01aa*/ 	.byte	0x08
	.zero		1


	//   ....[18]....
        /*01ac*/ 	.word	0x000006b0
        /*01b0*/ 	.word	0x000000ff
        /*01b4*/ 	.word	0x000000c0
        /*01b8*/ 	.short	0x0100
        /*01ba*/ 	.byte	0x08
	.zero		1


	//   ....[19]....
        /*01bc*/ 	.word	0x00000720
        /*01c0*/ 	.word	0x000000ff
        /*01c4*/ 	.word	0x000000c8
        /*01c8*/ 	.short	0x0100
        /*01ca*/ 	.byte	0x08
	.zero		1


	//   ....[20]....
        /*01cc*/ 	.word	0x00000740
        /*01d0*/ 	.word	0x000000ff
        /*01d4*/ 	.word	0x000000a0
        /*01d8*/ 	.short	0x0100
        /*01da*/ 	.byte	0x09
	.zero		1


	//   ....[21]....
        /*01dc*/ 	.word	0x00000750
        /*01e0*/ 	.word	0x000000ff
        /*01e4*/ 	.word	0x000000a8
        /*01e8*/ 	.short	0x0100
        /*01ea*/ 	.byte	0x09
	.zero		1


	//   ....[22]....
        /*01ec*/ 	.word	0x00000760
        /*01f0*/ 	.word	0x000000ff
        /*01f4*/ 	.word	0x000000b0
        /*01f8*/ 	.short	0x0100
        /*01fa*/ 	.byte	0x09
	.zero		1


	//   ....[23]....
        /*01fc*/ 	.word	0x00000770
        /*0200*/ 	.word	0x000000ff
        /*0204*/ 	.word	0x000000b8
        /*0208*/ 	.short	0x0100
        /*020a*/ 	.byte	0x09
	.zero		1


	//   ....[24]....
        /*020c*/ 	.word	0x000015e0
        /*0210*/ 	.word	0x000000ff
        /*0214*/ 	.word	0xfffffff8
        /*0218*/ 	.short	0x010a
        /*021a*/ 	.byte	0x0c
	.zero		1


	//   ....[25]....
        /*021c*/ 	.word	0x000017b0
        /*0220*/ 	.word	0x000000ff
        /*0224*/ 	.word	0x00000000
        /*0228*/ 	.short	0x010a
        /*022a*/ 	.byte	0x08
	.zero		1


	//   ....[26]....
        /*022c*/ 	.word	0x000017f0
        /*0230*/ 	.word	0x000000ff
        /*0234*/ 	.word	0x00000000
        /*0238*/ 	.short	0x010a
        /*023a*/ 	.byte	0x08
	.zero		1


	//   ....[27]....
        /*023c*/ 	.word	0x00001a20
        /*0240*/ 	.word	0x000000ff
        /*0244*/ 	.word	0x00000000
        /*0248*/ 	.short	0x0101
        /*024a*/ 	.byte	0x08
	.zero		1


	//   ....[28]....
        /*024c*/ 	.word	0x00001ba0
        /*0250*/ 	.word	0x00000013
        /*0254*/ 	.word	0x00000000
        /*0258*/ 	.short	0x0101
        /*025a*/ 	.byte	0x17
	.zero		1


	//   ....[29]....
        /*025c*/ 	.word	0x00001bf0
        /*0260*/ 	.word	0x000000ff
        /*0264*/ 	.word	0x00000008
        /*0268*/ 	.short	0x010a
        /*026a*/ 	.byte	0x0c
	.zero		1


	//   ....[30]....
        /*026c*/ 	.word	0x000043f0
        /*0270*/ 	.word	0x00000004
        /*0274*/ 	.word	0x00000000
        /*0278*/ 	.short	0x0101
        /*027a*/ 	.byte	0x17
	.zero		1


	//   ....[31]....
        /*027c*/ 	.word	0x00004cf0
        /*0280*/ 	.word	0x00000012
        /*0284*/ 	.word	0x00000048
        /*0288*/ 	.short	0x010a
        /*028a*/ 	.byte	0x3f
	.zero		1


	//   ....[32]....
        /*028c*/ 	.word	0x00005190
        /*0290*/ 	.word	0x0000000a
        /*0294*/ 	.word	0x000000c8
        /*0298*/ 	.short	0x0101
        /*029a*/ 	.byte	0x3f
	.zero		1


	//   ....[33]....
        /*029c*/ 	.word	0x000058f0
        /*02a0*/ 	.word	0x00000005
        /*02a4*/ 	.word	0x00000000
        /*02a8*/ 	.short	0x010a
        /*02aa*/ 	.byte	0x3f
	.zero		1


	//   ....[34]....
        /*02ac*/ 	.word	0x00005970
        /*02b0*/ 	.word	0x00000007
        /*02b4*/ 	.word	0x00000000
        /*02b8*/ 	.short	0x010a
        /*02ba*/ 	.byte	0x3f
	.zero		1


	//   ....[35]....
        /*02bc*/ 	.word	0x00005a00
        /*02c0*/ 	.word	0x00000006
        /*02c4*/ 	.word	0x00000000
        /*02c8*/ 	.short	0x010a
        /*02ca*/ 	.byte	0x3f
	.zero		1


	//   ....[36]....
        /*02cc*/ 	.word	0x00005a90
        /*02d0*/ 	.word	0x00000009
        /*02d4*/ 	.word	0x00000000
        /*02d8*/ 	.short	0x010a
        /*02da*/ 	.byte	0x3f
	.zero		1


	//   ....[37]....
        /*02dc*/ 	.word	0x00005b20
        /*02e0*/ 	.word	0x00000006
        /*02e4*/ 	.word	0x00000000
        /*02e8*/ 	.short	0x010a
        /*02ea*/ 	.byte	0x3f
	.zero		1


	//   ....[38]....
        /*02ec*/ 	.word	0x00005bb0
        /*02f0*/ 	.word	0x00000009
        /*02f4*/ 	.word	0x00000000
        /*02f8*/ 	.short	0x010a
        /*02fa*/ 	.byte	0x3f
	.zero		1


	//   ....[39]....
        /*02fc*/ 	.word	0x00005c40
        /*0300*/ 	.word	0x00000008
        /*0304*/ 	.word	0x00000000
        /*0308*/ 	.short	0x010a
        /*030a*/ 	.byte	0x3f
	.zero		1


	//   ....[40]....
        /*030c*/ 	.word	0x00005cd0
        /*0310*/ 	.word	0x0000000b
        /*0314*/ 	.word	0x00000000
        /*0318*/ 	.short	0x010a
        /*031a*/ 	.byte	0x3f
	.zero		1


	//   ....[41]....
        /*031c*/ 	.word	0x00005d60
        /*0320*/ 	.word	0x00000003
        /*0324*/ 	.word	0x00000000
        /*0328*/ 	.short	0x010a
        /*032a*/ 	.byte	0x3f
	.zero		1


	//   ....[42]....
        /*032c*/ 	.word	0x00005dd0
        /*0330*/ 	.word	0x00000013
        /*0334*/ 	.word	0xfffffff8
        /*0338*/ 	.short	0x010a
        /*033a*/ 	.byte	0x3f
	.zero		1


	//   ....[43]....
        /*033c*/ 	.word	0x00005e30
        /*0340*/ 	.word	0x00000014
        /*0344*/ 	.word	0x00000000
        /*0348*/ 	.short	0x010a
        /*034a*/ 	.byte	0x3f
	.zero		1


	//   ....[44]....
        /*034c*/ 	.word	0x00005e90
        /*0350*/ 	.word	0x00000013
        /*0354*/ 	.word	0x00000008
        /*0358*/ 	.short	0x010a
        /*035a*/ 	.byte	0x3f
	.zero		1


	//   ....[45]....
        /*035c*/ 	.word	0x00005f60
        /*0360*/ 	.word	0x00000012
        /*0364*/ 	.word	0x00000048
        /*0368*/ 	.short	0x010a
        /*036a*/ 	.byte	0x3f
	.zero		1


	//   ....[46]....
        /*036c*/ 	.word	0x00006040
        /*0370*/ 	.word	0x00000005
        /*0374*/ 	.word	0x00000000
        /*0378*/ 	.short	0x010a
        /*037a*/ 	.byte	0x3f
	.zero		1


	//   ....[47]....
        /*037c*/ 	.word	0x00006090
        /*0380*/ 	.word	0x00000007
        /*0384*/ 	.word	0x00000000
        /*0388*/ 	.short	0x010a
        /*038a*/ 	.byte	0x3f
	.zero		1


	//   ....[48]....
        /*038c*/ 	.word	0x000060e0
        /*0390*/ 	.word	0x00000006
        /*0394*/ 	.word	0x00000000
        /*0398*/ 	.short	0x010a
        /*039a*/ 	.byte	0x3f
	.zero		1


	//   ....[49]....
        /*039c*/ 	.word	0x00006130
        /*03a0*/ 	.word	0x00000009
        /*03a4*/ 	.word	0x00000000
        /*03a8*/ 	.short	0x010a
        /*03aa*/ 	.byte	0x3f
	.zero		1


	//   ....[50]....
        /*03ac*/ 	.word	0x00006180
        /*03b0*/ 	.word	0x00000006
        /*03b4*/ 	.word	0x00000000
        /*03b8*/ 	.short	0x010a
        /*03ba*/ 	.byte	0x3f
	.zero		1


	//   ....[51]....
        /*03bc*/ 	.word	0x000061d0
        /*03c0*/ 	.word	0x00000009
        /*03c4*/ 	.word	0x00000000
        /*03c8*/ 	.short	0x010a
        /*03ca*/ 	.byte	0x3f
	.zero		1


	//   ....[52]....
        /*03cc*/ 	.word	0x00006220
        /*03d0*/ 	.word	0x00000008
        /*03d4*/ 	.word	0x00000000
        /*03d8*/ 	.short	0x010a
        /*03da*/ 	.byte	0x3f
	.zero		1


	//   ....[53]....
        /*03dc*/ 	.word	0x00006270
        /*03e0*/ 	.word	0x0000000b
        /*03e4*/ 	.word	0x00000000
        /*03e8*/ 	.short	0x010a
        /*03ea*/ 	.byte	0x3f
	.zero		1


	//----- nvinfo : EIATTR_NUM_MBARRIERS
	.align		4
.L_28:
        /*03ec*/ 	.byte	0x03, 0x38
        /*03ee*/ 	.short	0x0018


	//----- nvinfo : EIATTR_EXIT_INSTR_OFFSETS
	.align		4
        /*03f0*/ 	.byte	0x04, 0x1c
        /*03f2*/ 	.short	(.L_30 - .L_29)


	//   ....[0]....
.L_29:
        /*03f4*/ 	.word	0x00001250


	//   ....[1]....
        /*03f8*/ 	.word	0x000012b0


	//   ....[2]....
        /*03fc*/ 	.word	0x00004a00


	//   ....[3]....
        /*0400*/ 	.word	0x00004a30


	//   ....[4]....
        /*0404*/ 	.word	0x00005db0


	//----- nvinfo : EIATTR_MAX_THREADS
	.align		4
.L_30:
        /*0408*/ 	.byte	0x04, 0x05
        /*040a*/ 	.short	(.L_32 - .L_31)
.L_31:
        /*040c*/ 	.word	0x00000180
        /*0410*/ 	.word	0x00000001
        /*0414*/ 	.word	0x00000001


	//----- nvinfo : EIATTR_CRS_STACK_SIZE
	.align		4
.L_32:
        /*0418*/ 	.byte	0x04, 0x1e
        /*041a*/ 	.short	(.L_34 - .L_33)
.L_33:
        /*041c*/ 	.word	0x00000000


	//----- nvinfo : EIATTR_CBANK_PARAM_SIZE
	.align		4
.L_34:
        /*0420*/ 	.byte	0x03, 0x19
        /*0422*/ 	.short	0x0570


	//----- nvinfo : EIATTR_PARAM_CBANK
	.align		4
        /*0424*/ 	.byte	0x04, 0x0a
        /*0426*/ 	.short	(.L_36 - .L_35)
	.align		4
.L_35:
        /*0428*/ 	.word	index@(.nv.constant0._ZN7cutlass13device_kernelINS_4gemm6kernel13GemmUniversalIN4cute5tupleIJiiiiEEENS1_10collective13CollectiveMmaINS1_40MainloopSm90TmaGmmaWarpSpecializedSparseILi9ENS5_IJNS4_1CILi1EEESB_SB_EEENS1_32KernelTmaWarpSpecializedPingpongEEENS5_IJNSA_ILi64EEESF_NSA_ILi128EEEEEENS_10bfloat16_tENS5_IJNS4_6LayoutINS5_IJiNS5_IJNSA_ILi2EEEiEEEiEEENS5_IJlNS5_IJSB_SK_EEElEEEEENSJ_INS5_IJNS5_IJNS5_IJNSA_ILi8EEESK_NSA_ILi4EEEEEEiEEENS5_IJNS5_IJNSA_ILi16EEESK_SR_EEEiEEEiEEENS5_IJNS5_IJNS5_IJSG_SU_NSA_ILi2048EEEEEENSA_ILi8192EEEEEENS5_IJNS5_IJSB_NSA_ILi1024EEENSA_ILi32EEEEEElEEElEEEEEEEESI_NS5_IJlSB_lEEENS4_8TiledMMAINS4_8MMA_AtomIJNS4_4SM904GMMA6SPARSE28GMMA_64x64x32_F32BF16BF16_SSILNS1D_5MajorE0ELS1G_0ELNS1D_7ScaleInE1ELS1H_1ELNS1D_9SparseSelE0EEEEEENSJ_ISC_NS5_IJNSA_ILi0EEES1L_S1L_EEEEENS5_IJNS4_10UnderscoreES1O_S1O_EEEEENS4_13SM90_TMA_LOADENS4_14ComposedLayoutINS4_7SwizzleILi3ELi4ELi3EEENS4_25smem_sparse_ptr_flag_bitsILi2ELi16EEENSJ_INS5_IJNS5_IJSB_SQ_EEENS5_IJSK_SF_EEEEEENS5_IJNS5_IJS1L_SG_EEESN_EEEEEEEvNS4_8identityES1R_NS1S_IS1U_NS4_18smem_ptr_flag_bitsILi16EEENSJ_INS5_IJSQ_SF_EEENS5_IJSF_SB_EEEEEEEvS24_EENS_8epilogue10collective6detail29Sm90TmaWarpSpecializedAdapterINS2D_15DefaultEpilogueIfNS5_IJSB_llEEES2H_NS2C_6thread17LinearCombinationIfLi1EffLNS2I_9ScaleType4KindE0ELNS_15FloatRoundStyleE2EfEENS1_15EpilogueDefaultEEEEEvvEEEEvNT_6ParamsE)
        /*042c*/ 	.short	0x0210
        /*042e*/ 	.short	0x0570


	//----- nvinfo : EIATTR_SW_WAR
	.align		4
.L_36:
        /*0430*/ 	.byte	0x04, 0x36
        /*0432*/ 	.short	(.L_38 - .L_37)
.L_37:
        /*0434*/ 	.word	0x00000008
.L_38:


//--------------------- .nv.callgraph             --------------------------
	.section	.nv.callgraph,"",@"SHT_CUDA_CALLGRAPH"
	.align	4
	.sectionentsize	8
	.align		4
        /*0000*/ 	.word	0x00000000
	.align		4
        /*0004*/ 	.word	0xffffffff
	.align		4
        /*0008*/ 	.word	0x00000000
	.align		4
        /*000c*/ 	.word	0xfffffffe
	.align		4
        /*0010*/ 	.word	0x00000000
	.align		4
        /*0014*/ 	.word	0xfffffffd
	.align		4
        /*0018*/ 	.word	0x00000000
	.align		4
        /*001c*/ 	.word	0xfffffffc


//--------------------- .nv.constant4             --------------------------
	.section	.nv.constant4,"a",@progbits
	.align	8
	.align		8
.nv.constant4:
        /*0000*/ 	.dword	_ZN39_INTERNAL_cb56882e_4_k_cu_d706f841_27134cuda3std3__45__cpo5beginE
	.align		8
        /*0008*/ 	.dword	_ZN39_INTERNAL_cb56882e_4_k_cu_d706f841_27134cuda3std3__45__cpo3endE
	.align		8
        /*0010*/ 	.dword	_ZN39_INTERNAL_cb56882e_4_k_cu_d706f841_27134cuda3std3__45__cpo6cbeginE
	.align		8
        /*0018*/ 	.dword	_ZN39_INTERNAL_cb56882e_4_k_cu_d706f841_27134cuda3std3__45__cpo4cendE
	.align		8
        /*0020*/ 	.dword	_ZN39_INTERNAL_cb56882e_4_k_cu_d706f841_27134cuda3std3__441_GLOBAL__N__cb56882e_4_k_cu_d706f841_27136ignoreE
	.align		8
        /*0028*/ 	.dword	_ZN39_INTERNAL_cb56882e_4_k_cu_d706f841_27134cuda3std3__419piecewise_constructE
	.align		8
        /*0030*/ 	.dword	_ZN39_INTERNAL_cb56882e_4_k_cu_d706f841_27134cuda3std3__48in_placeE
	.align		8
        /*0038*/ 	.dword	_ZN39_INTERNAL_cb56882e_4_k_cu_d706f841_27134cuda3std6ranges3__45__cpo4swapE
	.align		8
        /*0040*/ 	.dword	_ZN39_INTERNAL_cb56882e_4_k_cu_d706f841_27134cuda3std6ranges3__45__cpo9iter_moveE
	.align		8
        /*0048*/ 	.dword	_ZN39_INTERNAL_cb56882e_4_k_cu_d706f841_27134cute7productE
	.align		8
        /*0050*/ 	.dword	_ZN39_INTERNAL_cb56882e_4_k_cu_d706f841_27134cute1_E


//--------------------- .text._ZN7cutlass13device_kernelINS_4gemm6kernel13GemmUniversalIN4cute5tupleIJiiiiEEENS1_10collective13CollectiveMmaINS1_40MainloopSm90TmaGmmaWarpSpecializedSparseILi9ENS5_IJNS4_1CILi1EEESB_SB_EEENS1_32KernelTmaWarpSpecializedPingpongEEENS5_IJNSA_ILi64EEESF_NSA_ILi128EEEEEENS_10bfloat16_tENS5_IJNS4_6LayoutINS5_IJiNS5_IJNSA_ILi2EEEiEEEiEEENS5_IJlNS5_IJSB_SK_EEElEEEEENSJ_INS5_IJNS5_IJNS5_IJNSA_ILi8EEESK_NSA_ILi4EEEEEEiEEENS5_IJNS5_IJNSA_ILi16EEESK_SR_EEEiEEEiEEENS5_IJNS5_IJNS5_IJSG_SU_NSA_ILi2048EEEEEENSA_ILi8192EEEEEENS5_IJNS5_IJSB_NSA_ILi1024EEENSA_ILi32EEEEEElEEElEEEEEEEESI_NS5_IJlSB_lEEENS4_8TiledMMAINS4_8MMA_AtomIJNS4_4SM904GMMA6SPARSE28GMMA_64x64x32_F32BF16BF16_SSILNS1D_5MajorE0ELS1G_0ELNS1D_7ScaleInE1ELS1H_1ELNS1D_9SparseSelE0EEEEEENSJ_ISC_NS5_IJNSA_ILi0EEES1L_S1L_EEEEENS5_IJNS4_10UnderscoreES1O_S1O_EEEEENS4_13SM90_TMA_LOADENS4_14ComposedLayoutINS4_7SwizzleILi3ELi4ELi3EEENS4_25smem_sparse_ptr_flag_bitsILi2ELi16EEENSJ_INS5_IJNS5_IJSB_SQ_EEENS5_IJSK_SF_EEEEEENS5_IJNS5_IJS1L_SG_EEESN_EEEEEEEvNS4_8identityES1R_NS1S_IS1U_NS4_18smem_ptr_flag_bitsILi16EEENSJ_INS5_IJSQ_SF_EEENS5_IJSF_SB_EEEEEEEvS24_EENS_8epilogue10collective6detail29Sm90TmaWarpSpecializedAdapterINS2D_15DefaultEpilogueIfNS5_IJSB_llEEES2H_NS2C_6thread17LinearCombinationIfLi1EffLNS2I_9ScaleType4KindE0ELNS_15FloatRoundStyleE2EfEENS1_15EpilogueDefaultEEEEEvvEEEEvNT_6ParamsE --------------------------
	.section	.text._ZN7cutlass13device_kernelINS_4gemm6kernel13GemmUniversalIN4cute5tupleIJiiiiEEENS1_10collective13CollectiveMmaINS1_40MainloopSm90TmaGmmaWarpSpecializedSparseILi9ENS5_IJNS4_1CILi1EEESB_SB_EEENS1_32KernelTmaWarpSpecializedPingpongEEENS5_IJNSA_ILi64EEESF_NSA_ILi128EEEEEENS_10bfloat16_tENS5_IJNS4_6LayoutINS5_IJiNS5_IJNSA_ILi2EEEiEEEiEEENS5_IJlNS5_IJSB_SK_EEElEEEEENSJ_INS5_IJNS5_IJNS5_IJNSA_ILi8EEESK_NSA_ILi4EEEEEEiEEENS5_IJNS5_IJNSA_ILi16EEESK_SR_EEEiEEEiEEENS5_IJNS5_IJNS5_IJSG_SU_NSA_ILi2048EEEEEENSA_ILi8192EEEEEENS5_IJNS5_IJSB_NSA_ILi1024EEENSA_ILi32EEEEEElEEElEEEEEEEESI_NS5_IJlSB_lEEENS4_8TiledMMAINS4_8MMA_AtomIJNS4_4SM904GMMA6SPARSE28GMMA_64x64x32_F32BF16BF16_SSILNS1D_5MajorE0ELS1G_0ELNS1D_7ScaleInE1ELS1H_1ELNS1D_9SparseSelE0EEEEEENSJ_ISC_NS5_IJNSA_ILi0EEES1L_S1L_EEEEENS5_IJNS4_10UnderscoreES1O_S1O_EEEEENS4_13SM90_TMA_LOADENS4_14ComposedLayoutINS4_7SwizzleILi3ELi4ELi3EEENS4_25smem_sparse_ptr_flag_bitsILi2ELi16EEENSJ_INS5_IJNS5_IJSB_SQ_EEENS5_IJSK_SF_EEEEEENS5_IJNS5_IJS1L_SG_EEESN_EEEEEEEvNS4_8identityES1R_NS1S_IS1U_NS4_18smem_ptr_flag_bitsILi16EEENSJ_INS5_IJSQ_SF_EEENS5_IJSF_SB_EEEEEEEvS24_EENS_8epilogue10collective6detail29Sm90TmaWarpSpecializedAdapterINS2D_15DefaultEpilogueIfNS5_IJSB_llEEES2H_NS2C_6thread17LinearCombinationIfLi1EffLNS2I_9ScaleType4KindE0ELNS_15FloatRoundStyleE2EfEENS1_15EpilogueDefaultEEEEEvvEEEEvNT_6ParamsE,"ax",@progbits
	.align	128
.text._ZN7cutlass13device_kernelINS_4gemm6kernel13GemmUniversalIN4cute5tupleIJiiiiEEENS1_10collective13CollectiveMmaINS1_40MainloopSm90TmaGmmaWarpSpecializedSparseILi9ENS5_IJNS4_1CILi1EEESB_SB_EEENS1_32KernelTmaWarpSpecializedPingpongEEENS5_IJNSA_ILi64EEESF_NSA_ILi128EEEEEENS_10bfloat16_tENS5_IJNS4_6LayoutINS5_IJiNS5_IJNSA_ILi2EEEiEEEiEEENS5_IJlNS5_IJSB_SK_EEElEEEEENSJ_INS5_IJNS5_IJNS5_IJNSA_ILi8EEESK_NSA_ILi4EEEEEEiEEENS5_IJNS5_IJNSA_ILi16EEESK_SR_EEEiEEEiEEENS5_IJNS5_IJNS5_IJSG_SU_NSA_ILi2048EEEEEENSA_ILi8192EEEEEENS5_IJNS5_IJSB_NSA_ILi1024EEENSA_ILi32EEEEEElEEElEEEEEEEESI_NS5_IJlSB_lEEENS4_8TiledMMAINS4_8MMA_AtomIJNS4_4SM904GMMA6SPARSE28GMMA_64x64x32_F32BF16BF16_SSILNS1D_5MajorE0ELS1G_0ELNS1D_7ScaleInE1ELS1H_1ELNS1D_9SparseSelE0EEEEEENSJ_ISC_NS5_IJNSA_ILi0EEES1L_S1L_EEEEENS5_IJNS4_10UnderscoreES1O_S1O_EEEEENS4_13SM90_TMA_LOADENS4_14ComposedLayoutINS4_7SwizzleILi3ELi4ELi3EEENS4_25smem_sparse_ptr_flag_bitsILi2ELi16EEENSJ_INS5_IJNS5_IJSB_SQ_EEENS5_IJSK_SF_EEEEEENS5_IJNS5_IJS1L_SG_EEESN_EEEEEEEvNS4_8identityES1R_NS1S_IS1U_NS4_18smem_ptr_flag_bitsILi16EEENSJ_INS5_IJSQ_SF_EEENS5_IJSF_SB_EEEEEEEvS24_EENS_8epilogue10collective6detail29Sm90TmaWarpSpecializedAdapterINS2D_15DefaultEpilogueIfNS5_IJSB_llEEES2H_NS2C_6thread17LinearCombinationIfLi1EffLNS2I_9ScaleType4KindE0ELNS_15FloatRoundStyleE2EfEENS1_15EpilogueDefaultEEEEEvvEEEEvNT_6ParamsE:
        .type           _ZN7cutlass13device_kernelINS_4gemm6kernel13GemmUniversalIN4cute5tupleIJiiiiEEENS1_10collective13CollectiveMmaINS1_40MainloopSm90TmaGmmaWarpSpecializedSparseILi9ENS5_IJNS4_1CILi1EEESB_SB_EEENS1_32KernelTmaWarpSpecializedPingpongEEENS5_IJNSA_ILi64EEESF_NSA_ILi128EEEEEENS_10bfloat16_tENS5_IJNS4_6LayoutINS5_IJiNS5_IJNSA_ILi2EEEiEEEiEEENS5_IJlNS5_IJSB_SK_EEElEEEEENSJ_INS5_IJNS5_IJNS5_IJNSA_ILi8EEESK_NSA_ILi4EEEEEEiEEENS5_IJNS5_IJNSA_ILi16EEESK_SR_EEEiEEEiEEENS5_IJNS5_IJNS5_IJSG_SU_NSA_ILi2048EEEEEENSA_ILi8192EEEEEENS5_IJNS5_IJSB_NSA_ILi1024EEENSA_ILi32EEEEEElEEElEEEEEEEESI_NS5_IJlSB_lEEENS4_8TiledMMAINS4_8MMA_AtomIJNS4_4SM904GMMA6SPARSE28GMMA_64x64x32_F32BF16BF16_SSILNS1D_5MajorE0ELS1G_0ELNS1D_7ScaleInE1ELS1H_1ELNS1D_9SparseSelE0EEEEEENSJ_ISC_NS5_IJNSA_ILi0EEES1L_S1L_EEEEENS5_IJNS4_10UnderscoreES1O_S1O_EEEEENS4_13SM90_TMA_LOADENS4_14ComposedLayoutINS4_7SwizzleILi3ELi4ELi3EEENS4_25smem_sparse_ptr_flag_bitsILi2ELi16EEENSJ_INS5_IJNS5_IJSB_SQ_EEENS5_IJSK_SF_EEEEEENS5_IJNS5_IJS1L_SG_EEESN_EEEEEEEvNS4_8identityES1R_NS1S_IS1U_NS4_18smem_ptr_flag_bitsILi16EEENSJ_INS5_IJSQ_SF_EEENS5_IJSF_SB_EEEEEEEvS24_EENS_8epilogue10collective6detail29Sm90TmaWarpSpecializedAdapterINS2D_15DefaultEpilogueIfNS5_IJSB_llEEES2H_NS2C_6thread17LinearCombinationIfLi1EffLNS2I_9ScaleType4KindE0ELNS_15FloatRoundStyleE2EfEENS1_15EpilogueDefaultEEEEEvvEEEEvNT_6ParamsE,@function
        .size           _ZN7cutlass13device_kernelINS_4gemm6kernel13GemmUniversalIN4cute5tupleIJiiiiEEENS1_10collective13CollectiveMmaINS1_40MainloopSm90TmaGmmaWarpSpecializedSparseILi9ENS5_IJNS4_1CILi1EEESB_SB_EEENS1_32KernelTmaWarpSpecializedPingpongEEENS5_IJNSA_ILi64EEESF_NSA_ILi128EEEEEENS_10bfloat16_tENS5_IJNS4_6LayoutINS5_IJiNS5_IJNSA_ILi2EEEiEEEiEEENS5_IJlNS5_IJSB_SK_EEElEEEEENSJ_INS5_IJNS5_IJNS5_IJNSA_ILi8EEESK_NSA_ILi4EEEEEEiEEENS5_IJNS5_IJNSA_ILi16EEESK_SR_EEEiEEEiEEENS5_IJNS5_IJNS5_IJSG_SU_NSA_ILi2048EEEEEENSA_ILi8192EEEEEENS5_IJNS5_IJSB_NSA_ILi1024EEENSA_ILi32EEEEEElEEElEEEEEEEESI_NS5_IJlSB_lEEENS4_8TiledMMAINS4_8MMA_AtomIJNS4_4SM904GMMA6SPARSE28GMMA_64x64x32_F32BF16BF16_SSILNS1D_5MajorE0ELS1G_0ELNS1D_7ScaleInE1ELS1H_1ELNS1D_9SparseSelE0EEEEEENSJ_ISC_NS5_IJNSA_ILi0EEES1L_S1L_EEEEENS5_IJNS4_10UnderscoreES1O_S1O_EEEEENS4_13SM90_TMA_LOADENS4_14ComposedLayoutINS4_7SwizzleILi3ELi4ELi3EEENS4_25smem_sparse_ptr_flag_bitsILi2ELi16EEENSJ_INS5_IJNS5_IJSB_SQ_EEENS5_IJSK_SF_EEEEEENS5_IJNS5_IJS1L_SG_EEESN_EEEEEEEvNS4_8identityES1R_NS1S_IS1U_NS4_18smem_ptr_flag_bitsILi16EEENSJ_INS5_IJSQ_SF_EEENS5_IJSF_SB_EEEEEEEvS24_EENS_8epilogue10collective6detail29Sm90TmaWarpSpecializedAdapterINS2D_15DefaultEpilogueIfNS5_IJSB_llEEES2H_NS2C_6thread17LinearCombinationIfLi1EffLNS2I_9ScaleType4KindE0ELNS_15FloatRoundStyleE2EfEENS1_15EpilogueDefaultEEEEEvvEEEEvNT_6ParamsE,(.L_x_135 - _ZN7cutlass13device_kernelINS_4gemm6kernel13GemmUniversalIN4cute5tupleIJiiiiEEENS1_10collective13CollectiveMmaINS1_40MainloopSm90TmaGmmaWarpSpecializedSparseILi9ENS5_IJNS4_1CILi1EEESB_SB_EEENS1_32KernelTmaWarpSpecializedPingpongEEENS5_IJNSA_ILi64EEESF_NSA_ILi128EEEEEENS_10bfloat16_tENS5_IJNS4_6LayoutINS5_IJiNS5_IJNSA_ILi2EEEiEEEiEEENS5_IJlNS5_IJSB_SK_EEElEEEEENSJ_INS5_IJNS5_IJNS5_IJNSA_ILi8EEESK_NSA_ILi4EEEEEEiEEENS5_IJNS5_IJNSA_ILi16EEESK_SR_EEEiEEEiEEENS5_IJNS5_IJNS5_IJSG_SU_NSA_ILi2048EEEEEENSA_ILi8192EEEEEENS5_IJNS5_IJSB_NSA_ILi1024EEENSA_ILi32EEEEEElEEElEEEEEEEESI_NS5_IJlSB_lEEENS4_8TiledMMAINS4_8MMA_AtomIJNS4_4SM904GMMA6SPARSE28GMMA_64x64x32_F32BF16BF16_SSILNS1D_5MajorE0ELS1G_0ELNS1D_7ScaleInE1ELS1H_1ELNS1D_9SparseSelE0EEEEEENSJ_ISC_NS5_IJNSA_ILi0EEES1L_S1L_EEEEENS5_IJNS4_10UnderscoreES1O_S1O_EEEEENS4_13SM90_TMA_LOADENS4_14ComposedLayoutINS4_7SwizzleILi3ELi4ELi3EEENS4_25smem_sparse_ptr_flag_bitsILi2ELi16EEENSJ_INS5_IJNS5_IJSB_SQ_EEENS5_IJSK_SF_EEEEEENS5_IJNS5_IJS1L_SG_EEESN_EEEEEEEvNS4_8identityES1R_NS1S_IS1U_NS4_18smem_ptr_flag_bitsILi16EEENSJ_INS5_IJSQ_SF_EEENS5_IJSF_SB_EEEEEEEvS24_EENS_8epilogue10collective6detail29Sm90TmaWarpSpecializedAdapterINS2D_15DefaultEpilogueIfNS5_IJSB_llEEES2H_NS2C_6thread17LinearCombinationIfLi1EffLNS2I_9ScaleType4KindE0ELNS_15FloatRoundStyleE2EfEENS1_15EpilogueDefaultEEEEEvvEEEEvNT_6ParamsE)
        .other          _ZN7cutlass13device_kernelINS_4gemm6kernel13GemmUniversalIN4cute5tupleIJiiiiEEENS1_10collective13CollectiveMmaINS1_40MainloopSm90TmaGmmaWarpSpecializedSparseILi9ENS5_IJNS4_1CILi1EEESB_SB_EEENS1_32KernelTmaWarpSpecializedPingpongEEENS5_IJNSA_ILi64EEESF_NSA_ILi128EEEEEENS_10bfloat16_tENS5_IJNS4_6LayoutINS5_IJiNS5_IJNSA_ILi2EEEiEEEiEEENS5_IJlNS5_IJSB_SK_EEElEEEEENSJ_INS5_IJNS5_IJNS5_IJNSA_ILi8EEESK_NSA_ILi4EEEEEEiEEENS5_IJNS5_IJNSA_ILi16EEESK_SR_EEEiEEEiEEENS5_IJNS5_IJNS5_IJSG_SU_NSA_ILi2048EEEEEENSA_ILi8192EEEEEENS5_IJNS5_IJSB_NSA_ILi1024EEENSA_ILi32EEEEEElEEElEEEEEEEESI_NS5_IJlSB_lEEENS4_8TiledMMAINS4_8MMA_AtomIJNS4_4SM904GMMA6SPARSE28GMMA_64x64x32_F32BF16BF16_SSILNS1D_5MajorE0ELS1G_0ELNS1D_7ScaleInE1ELS1H_1ELNS1D_9SparseSelE0EEEEEENSJ_ISC_NS5_IJNSA_ILi0EEES1L_S1L_EEEEENS5_IJNS4_10UnderscoreES1O_S1O_EEEEENS4_13SM90_TMA_LOADENS4_14ComposedLayoutINS4_7SwizzleILi3ELi4ELi3EEENS4_25smem_sparse_ptr_flag_bitsILi2ELi16EEENSJ_INS5_IJNS5_IJSB_SQ_EEENS5_IJSK_SF_EEEEEENS5_IJNS5_IJS1L_SG_EEESN_EEEEEEEvNS4_8identityES1R_NS1S_IS1U_NS4_18smem_ptr_flag_bitsILi16EEENSJ_INS5_IJSQ_SF_EEENS5_IJSF_SB_EEEEEEEvS24_EENS_8epilogue10collective6detail29Sm90TmaWarpSpecializedAdapterINS2D_15DefaultEpilogueIfNS5_IJSB_llEEES2H_NS2C_6thread17LinearCombinationIfLi1EffLNS2I_9ScaleType4KindE0ELNS_15FloatRoundStyleE2EfEENS1_15EpilogueDefaultEEEEEvvEEEEvNT_6ParamsE,@"STO_CUDA_ENTRY STV_DEFAULT"
_ZN7cutlass13device_kernelINS_4gemm6kernel13GemmUniversalIN4cute5tupleIJiiiiEEENS1_10collective13CollectiveMmaINS1_40MainloopSm90TmaGmmaWarpSpecializedSparseILi9ENS5_IJNS4_1CILi1EEESB_SB_EEENS1_32KernelTmaWarpSpecializedPingpongEEENS5_IJNSA_ILi64EEESF_NSA_ILi128EEEEEENS_10bfloat16_tENS5_IJNS4_6LayoutINS5_IJiNS5_IJNSA_ILi2EEEiEEEiEEENS5_IJlNS5_IJSB_SK_EEElEEEEENSJ_INS5_IJNS5_IJNS5_IJNSA_ILi8EEESK_NSA_ILi4EEEEEEiEEENS5_IJNS5_IJNSA_ILi16EEESK_SR_EEEiEEEiEEENS5_IJNS5_IJNS5_IJSG_SU_NSA_ILi2048EEEEEENSA_ILi8192EEEEEENS5_IJNS5_IJSB_NSA_ILi1024EEENSA_ILi32EEEEEElEEElEEEEEEEESI_NS5_IJlSB_lEEENS4_8TiledMMAINS4_8MMA_AtomIJNS4_4SM904GMMA6SPARSE28GMMA_64x64x32_F32BF16BF16_SSILNS1D_5MajorE0ELS1G_0ELNS1D_7ScaleInE1ELS1H_1ELNS1D_9SparseSelE0EEEEEENSJ_ISC_NS5_IJNSA_ILi0EEES1L_S1L_EEEEENS5_IJNS4_10UnderscoreES1O_S1O_EEEEENS4_13SM90_TMA_LOADENS4_14ComposedLayoutINS4_7SwizzleILi3ELi4ELi3EEENS4_25smem_sparse_ptr_flag_bitsILi2ELi16EEENSJ_INS5_IJNS5_IJSB_SQ_EEENS5_IJSK_SF_EEEEEENS5_IJNS5_IJS1L_SG_EEESN_EEEEEEEvNS4_8identityES1R_NS1S_IS1U_NS4_18smem_ptr_flag_bitsILi16EEENSJ_INS5_IJSQ_SF_EEENS5_IJSF_SB_EEEEEEEvS24_EENS_8epilogue10collective6detail29Sm90TmaWarpSpecializedAdapterINS2D_15DefaultEpilogueIfNS5_IJSB_llEEES2H_NS2C_6thread17LinearCombinationIfLi1EffLNS2I_9ScaleType4KindE0ELNS_15FloatRoundStyleE2EfEENS1_15EpilogueDefaultEEEEEvvEEEEvNT_6ParamsE:
[----:B------:R-:W-:Y:S01]  /*0000*/  LDC R1, c[0x0][0x28] ;  /* 0x00000a00ff017b82 */ /* 0x000fe20000000800 */
[----:B------:R-:W0:Y:S01]  /*0010*/  S2R R10, SR_TID.X ;  /* 0x00000000000a7919 */ /* 0x000e220000002100 */
[----:B------:R-:W-:Y:S01]  /*0020*/  ELECT P0, URZ, PT ;  /* 0x00000000003f782f */ /* 0x000fe20003800000 */
[----:B------:R-:W-:Y:S01]  /*0030*/  BSSY B0, `(.L_x_0) ;  /* 0x0000012000007945 */ /* 0x000fe20003800000 */
[--C-:B0-----:R-:W-:Y:S02]  /*0040*/  SHF.R.U32.HI R0, RZ, 0x5, R10.reuse ;  /* 0x00000005ff007819 */ /* 0x101fe4000001160a */
[----:B------:R-:W-:-:S03]  /*0050*/  SHF.R.U32.HI R4, RZ, 0x7, R10 ;  /* 0x00000007ff047819 */ /* 0x000fc6000001160a */
[----:B------:R-:W0:Y:S04]  /*0060*/  SHFL.IDX PT, R2, R0, RZ, 0x1f ;  /* 0x00001fff00027589 */ /* 0x000e2800000e0000 */
[----:B------:R1:W2:Y:S01]  /*0070*/  SHFL.IDX PT, R5, R4, RZ, 0x1f ;  /* 0x00001fff04057589 */ /* 0x0002a200000e0000 */
[----:B0-----:R-:W-:-:S13]  /*0080*/  ISETP.NE.OR P0, PT, R2, RZ, !P0 ;  /* 0x000000ff0200720c */ /* 0x001fda0004705670 */
[----:B-12---:R-:W-:Y:S05]  /*0090*/  @P0 BRA `(.L_x_1) ;  /* 0x00000000002c0947 */ /* 0x006fea0003800000 */
[----:B------:R-:W-:Y:S02]  /*00a0*/  ULDC.64 UR4, c[0x0][0x198] ;  /* 0x0000660000047ab9 */ /* 0x000fe40000000a00 */
[----:B------:R-:W-:Y:S02]  /*00b0*/  UIADD3 UR6, UP0, UR4, 0xf0, URZ ;  /* 0x000000f004067890 */ /* 0x000fe4000ff1e03f */
[----:B------:R-:W-:Y:S02]  /*00c0*/  UIADD3 UR8, UP1, UR4, 0x1f0, URZ ;  /* 0x000001f004087890 */ /* 0x000fe4000ff3e03f */
[----:B------:R-:W-:Y:S02]  /*00d0*/  UIADD3 UR4, UP2, UR4, 0x2f0, URZ ;  /* 0x000002f004047890 */ /* 0x000fe4000ff5e03f */
[----:B------:R-:W-:Y:S02]  /*00e0*/  UIADD3.X UR7, URZ, UR5, URZ, UP0, !UPT ;  /* 0x000000053f077290 */ /* 0x000fe400087fe43f */
[----:B------:R-:W-:-:S02]  /*00f0*/  UIADD3.X UR9, URZ, UR5, URZ, UP1, !UPT ;  /* 0x000000053f097290 */ /* 0x000fc40008ffe43f */
[----:B------:R-:W-:-:S05]  /*0100*/  UIADD3.X UR5, URZ, UR5, URZ, UP2, !UPT ;  /* 0x000000053f057290 */ /* 0x000fca00097fe43f */
[----:B------:R0:W-:Y:S02]  /*0110*/  UTMACCTL.PF [UR6] ;  /* 0x00000000060079b9 */ /* 0x0001e40008040000 */
[----:B------:R0:W-:Y:S02]  /*0120*/  UTMACCTL.PF [UR8] ;  /* 0x00000000080079b9 */ /* 0x0001e40008040000 */
[----:B------:R0:W-:Y:S02]  /*0130*/  UTMACCTL.PF [UR4] ;  /* 0x00000000040079b9 */ /* 0x0001e40008040000 */
[----:B0-----:R-:W-:Y:S01]  /*0140*/  NOP ;  /* 0x0000000000007918 */ /* 0x001fe20000000000 */
.L_x_1:
[----:B------:R-:W-:Y:S05]  /*0150*/  BSYNC B0 ;  /* 0x0000000000007941 */ /* 0x000fea0003800000 */
.L_x_0:
[----:B------:R-:W0:Y:S02]  /*0160*/  SHFL.IDX PT, R3, R0, RZ, 0x1f ;  /* 0x00001fff00037589 */ /* 0x000e2400000e0000 */
[----:B0-----:R-:W-:-:S13]  /*0170*/  ISETP.NE.AND P0, PT, R3, RZ, PT ;  /* 0x000000ff0300720c */ /* 0x001fda0003f05270 */
[----:B------:R-:W-:Y:S05]  /*0180*/  @P0 BRA `(.L_x_2) ;  /* 0x00000000008c0947 */ /* 0x000fea0003800000 */
[----:B------:R-:W-:Y:S01]  /*0190*/  ELECT P0, URZ, PT ;  /* 0x00000000003f782f */ /* 0x000fe20003800000 */
[----:B------:R-:W-:-:S12]  /*01a0*/  BSSY B0, `(.L_x_2) ;  /* 0x0000021000007945 */ /* 0x000fd80003800000 */
[----:B------:R-:W-:Y:S05]  /*01b0*/  @!P0 BRA `(.L_x_3) ;  /* 0x00000000007c8947 */ /* 0x000fea0003800000 */
[----:B------:R-:W0:Y:S01]  /*01c0*/  S2UR UR8, SR_CgaCtaId ;  /* 0x00000000000879c3 */ /* 0x000e220000008800 */
[----:B------:R-:W-:Y:S01]  /*01d0*/  UMOV UR4, 0x400 ;  /* 0x0000040000047882 */ /* 0x000fe20000000000 */
[----:B------:R-:W-:Y:S01]  /*01e0*/  UMOV UR5, 0x1 ;  /* 0x0000000100057882 */ /* 0x000fe20000000000 */
[----:B------:R-:W-:Y:S02]  /*01f0*/  UMOV UR6, 0x80 ;  /* 0x0000008000067882 */ /* 0x000fe40000000000 */
[----:B------:R-:W-:-:S04]  /*0200*/  UIADD3 UR6, -UR6, 0x100000, URZ ;  /* 0x0010000006067890 */ /* 0x000fc8000fffe13f */
[----:B------:R-:W-:Y:S02]  /*0210*/  USHF.L.U32 UR7, UR6, 0xb, URZ ;  /* 0x0000000b06077899 */ /* 0x000fe4000800063f */
[----:B------:R-:W-:Y:S02]  /*0220*/  USHF.L.U32 UR6, UR6, 0x1, URZ ;  /* 0x0000000106067899 */ /* 0x000fe4000800063f */
[----:B0-----:R-:W-:Y:S02]  /*0230*/  ULEA UR8, UR8, UR4, 0x18 ;  /* 0x0000000408087291 */ /* 0x001fe4000f8ec03f */
[----:B------:R-:W-:-:S04]  /*0240*/  UIADD3 UR4, -UR5, 0x100000, URZ ;  /* 0x0010000005047890 */ /* 0x000fc8000fffe13f */
[----:B------:R-:W-:Y:S02]  /*0250*/  USHF.L.U32 UR5, UR4, 0xb, URZ ;  /* 0x0000000b04057899 */ /* 0x000fe4000800063f */
[----:B------:R-:W-:Y:S01]  /*0260*/  USHF.L.U32 UR4, UR4, 0x1, URZ ;  /* 0x0000000104047899 */ /* 0x000fe2000800063f */
[----:B------:R-:W0:Y:S11]  /*0270*/  FENCE.VIEW.ASYNC.S ;  /* 0x00000000000073c6 */ /* 0x000e360000000000 */
[----:B0-----:R0:W1:Y:S01]  /*0280*/  SYNCS.EXCH.64 URZ, [UR8], UR4 ;  /* 0x00000004083f75b2 */ /* 0x0010620008000100 */
[----:B------:R0:W2:Y:S01]  /*0290*/  SYNCS.EXCH.64 URZ, [UR8+0x48], UR6 ;  /* 0x00004806083f75b2 */ /* 0x0000a20008000100 */
[----:B------:R0:W3:Y:S01]  /*02a0*/  SYNCS.EXCH.64 URZ, [UR8+0x8], UR4 ;  /* 0x00000804083f75b2 */ /* 0x0000e20008000100 */
[----:B------:R0:W4:Y:S01]  /*02b0*/  SYNCS.EXCH.64 URZ, [UR8+0x50], UR6 ;  /* 0x00005006083f75b2 */ /* 0x0001220008000100 */
[----:B------:R0:W0:Y:S01]  /*02c0*/  SYNCS.EXCH.64 URZ, [UR8+0x10], UR4 ;  /* 0x00001004083f75b2 */ /* 0x0000220008000100 */
        /* <DEDUP_REMOVED lines=13> */
[----:B------:R-:W-:Y:S01]  /*03a0*/  NOP ;  /* 0x0000000000007918 */ /* 0x000fe20000000000 */
.L_x_3:
[----:B0-----:R-:W-:Y:S05]  /*03b0*/  BSYNC B0 ;  /* 0x0000000000007941 */ /* 0x001fea0003800000 */
.L_x_2:
[----:B------:R-:W0:Y:S01]  /*03c0*/  SHFL.IDX PT, R6, R0, RZ, 0x1f ;  /* 0x00001fff00067589 */ /* 0x000e2200000e0000 */
[----:B------:R-:W-:Y:S01]  /*03d0*/  ELECT P0, URZ, PT ;  /* 0x00000000003f782f */ /* 0x000fe20003800000 */
[----:B------:R-:W-:Y:S01]  /*03e0*/  NOP ;  /* 0x0000000000007918 */ /* 0x000fe20000000000 */
[----:B------:R-:W-:Y:S01]  /*03f0*/  ELECT P1, URZ, PT ;  /* 0x00000000003f782f */ /* 0x000fe20003820000 */
[----:B------:R-:W5:Y:S01]  /*0400*/  SHFL.IDX PT, R3, R0, RZ, 0x1f ;  /* 0x00001fff00037589 */ /* 0x000f6200000e0000 */
[----:B------:R-:W-:Y:S01]  /*0410*/  UMOV UR4, 0x20 ;  /* 0x0000002000047882 */ /* 0x000fe20000000000 */
[----:B------:R-:W-:Y:S01]  /*0420*/  UMOV UR11, 0x80 ;  /* 0x00000080000b7882 */ /* 0x000fe20000000000 */
[----:B------:R-:W-:Y:S01]  /*0430*/  NOP ;  /* 0x0000000000007918 */ /* 0x000fe20000000000 */
[----:B------:R-:W1:Y:S01]  /*0440*/  SHFL.IDX PT, R4, R4, RZ, 0x1f ;  /* 0x00001fff04047589 */ /* 0x000e6200000e0000 */
[C---:B------:R-:W-:Y:S01]  /*0450*/  VIADD R33, R5.reuse, 0xffffffff ;  /* 0xffffffff05217836 */ /* 0x040fe20000000000 */
[----:B------:R-:W-:Y:S01]  /*0460*/  ULDC.64 UR16, c[0x0][0x208] ;  /* 0x0000820000107ab9 */ /* 0x000fe20000000a00 */
[----:B------:R-:W-:-:S03]  /*0470*/  ISETP.NE.AND P2, PT, R5, RZ, PT ;  /* 0x000000ff0500720c */ /* 0x000fc60003f45270 */
[----:B------:R-:W-:Y:S02]  /*0480*/  ISETP.GE.U32.AND P3, PT, R33, 0x2, PT ;  /* 0x000000022100780c */ /* 0x000fe40003f66070 */
[----:B0-----:R-:W-:Y:S02]  /*0490*/  ISETP.NE.OR P0, PT, R6, RZ, !P0 ;  /* 0x000000ff0600720c */ /* 0x001fe40004705670 */
[----:B-----5:R-:W-:Y:S02]  /*04a0*/  ISETP.NE.OR P1, PT, R3, RZ, !P1 ;  /* 0x000000ff0300720c */ /* 0x020fe40004f25670 */
[----:B------:R-:W-:Y:S02]  /*04b0*/  SHF.R.S32.HI R3, RZ, 0x1f, R2 ;  /* 0x0000001fff037819 */ /* 0x000fe40000011402 */
[----:B-1----:R-:W-:Y:S02]  /*04c0*/  R2UR UR12, R4 ;  /* 0x00000000040c72ca */ /* 0x002fe400000e0000 */
[----:B------:R-:W-:-:S05]  /*04d0*/  LEA.HI R3, R3, R2, RZ, 0x2 ;  /* 0x0000000203037211 */ /* 0x000fca00078f10ff */
[----:B------:R-:W-:Y:S01]  /*04e0*/  VOTEU.ALL UP0, P0 ;  /* 0x00000000003f7886 */ /* 0x000fe20000000000 */
[----:B------:R-:W-:Y:S01]  /*04f0*/  LOP3.LUT R3, R3, 0xfffffffc, RZ, 0xc0, !PT ;  /* 0xfffffffc03037812 */ /* 0x000fe200078ec0ff */
[----:B------:R-:W-:-:S03]  /*0500*/  VOTEU.ALL UP1, P1 ;  /* 0x00000000003f7886 */ /* 0x000fc60000820000 */
[----:B------:R-:W0:Y:S01]  /*0510*/  @!UP0 S2UR UR7, SR_CgaCtaId ;  /* 0x00000000000789c3 */ /* 0x000e220000008800 */
[----:B------:R-:W-:Y:S01]  /*0520*/  @!UP0 UMOV UR6, 0x400 ;  /* 0x0000040000068882 */ /* 0x000fe20000000000 */
[----:B------:R-:W-:-:S04]  /*0530*/  @!UP0 UIADD3 UR4, -UR4, 0x100000, URZ ;  /* 0x0010000004048890 */ /* 0x000fc8000fffe13f */
[----:B------:R-:W-:Y:S02]  /*0540*/  @!UP0 USHF.L.U32 UR5, UR4, 0xb, URZ ;  /* 0x0000000b04058899 */ /* 0x000fe4000800063f */
[----:B------:R-:W-:Y:S01]  /*0550*/  @!UP0 USHF.L.U32 UR4, UR4, 0x1, URZ ;  /* 0x0000000104048899 */ /* 0x000fe2000800063f */
[----:B------:R-:W-:Y:S01]  /*0560*/  IMAD.IADD R20, R2, 0x1, -R3 ;  /* 0x0000000102147824 */ /* 0x000fe200078e0a03 */
[----:B------:R-:W-:Y:S01]  /*0570*/  @!UP1 UMOV UR9, 0x400 ;  /* 0x0000040000099882 */ /* 0x000fe20000000000 */
[----:B------:R-:W-:Y:S01]  /*0580*/  VOTEU.ALL UP2, P1 ;  /* 0x00000000003f7886 */ /* 0x000fe20000840000 */
[----:B------:R-:W-:Y:S01]  /*0590*/  VOTEU.ALL UP3, P1 ;  /* 0x00000000003f7886 */ /* 0x000fe20000860000 */
[----:B------:R-:W-:Y:S01]  /*05a0*/  VOTEU.ALL UP4, P1 ;  /* 0x00000000003f7886 */ /* 0x000fe20000880000 */
[----:B------:R-:W1:Y:S01]  /*05b0*/  @!UP1 S2UR UR10, SR_CgaCtaId ;  /* 0x00000000000a99c3 */ /* 0x000e620000008800 */
[----:B------:R-:W-:Y:S01]  /*05c0*/  VOTEU.ALL UP5, P1 ;  /* 0x00000000003f7886 */ /* 0x000fe200008a0000 */
[----:B------:R-:W-:-:S04]  /*05d0*/  SHF.R.S32.HI R3, RZ, 0x1f, R10 ;  /* 0x0000001fff037819 */ /* 0x000fc8000001140a */
[----:B------:R-:W-:-:S04]  /*05e0*/  LEA.HI R3, R3, R10, RZ, 0x7 ;  /* 0x0000000a03037211 */ /* 0x000fc800078f38ff */
[----:B------:R-:W-:-:S05]  /*05f0*/  LOP3.LUT R3, R3, 0xffffff80, RZ, 0xc0, !PT ;  /* 0xffffff8003037812 */ /* 0x000fca00078ec0ff */
[----:B------:R-:W-:Y:S01]  /*0600*/  IMAD.IADD R11, R10, 0x1, -R3 ;  /* 0x000000010a0b7824 */ /* 0x000fe200078e0a03 */
[----:B0-----:R-:W-:Y:S02]  /*0610*/  @!UP0 ULEA UR8, UR7, UR6, 0x18 ;  /* 0x0000000607088291 */ /* 0x001fe4000f8ec03f */
[----:B------:R-:W-:-:S04]  /*0620*/  @!UP1 UIADD3 UR6, -UR11, 0x100000, URZ ;  /* 0x001000000b069890 */ /* 0x000fc8000fffe13f */
[----:B------:R-:W-:Y:S02]  /*0630*/  @!UP1 USHF.L.U32 UR7, UR6, 0xb, URZ ;  /* 0x0000000b06079899 */ /* 0x000fe4000800063f */
[----:B------:R-:W-:Y:S01]  /*0640*/  @!UP1 USHF.L.U32 UR6, UR6, 0x1, URZ ;  /* 0x0000000106069899 */ /* 0x000fe2000800063f */
[----:B------:R-:W-:Y:S01]  /*0650*/  VOTEU.ALL UP0, P0 ;  /* 0x00000000003f7886 */ /* 0x000fe20000000000 */
[----:B-1----:R-:W-:Y:S01]  /*0660*/  @!UP1 ULEA UR9, UR10, UR9, 0x18 ;  /* 0x000000090a099291 */ /* 0x002fe2000f8ec03f */
[----:B------:R-:W-:Y:S02]  /*0670*/  VOTEU.ALL UP1, P0 ;  /* 0x00000000003f7886 */ /* 0x000fe40000020000 */
[----:B------:R-:W-:Y:S01]  /*0680*/  ULDC.64 UR10, c[0x0][0x698] ;  /* 0x0001a600000a7ab9 */ /* 0x000fe20000000a00 */
[----:B------:R-:W-:Y:S01]  /*0690*/  ISETP.NE.AND P0, PT, R20, 0x3, PT ;  /* 0x000000031400780c */ /* 0x000fe20003f05270 */
[----:B------:R-:W0:Y:S02]  /*06a0*/  FENCE.VIEW.ASYNC.S ;  /* 0x00000000000073c6 */ /* 0x000e240000000000 */
[----:B0-----:R0:W2:Y:S01]  /*06b0*/  @!UP0 SYNCS.EXCH.64 URZ, [UR8+0xc0], UR4 ;  /* 0x0000c004083f85b2 */ /* 0x0010a20008000100 */
[----:B------:R-:W-:-:S02]  /*06c0*/  ISETP.NE.U32.AND P1, PT, RZ, UR10, PT ;  /* 0x0000000aff007c0c */ /* 0x000fc4000bf25070 */
[----:B------:R-:W-:Y:S02]  /*06d0*/  ISETP.EQ.OR P0, PT, R20, RZ, !P0 ;  /* 0x000000ff1400720c */ /* 0x000fe40004702670 */
[----:B------:R-:W-:Y:S02]  /*06e0*/  ISETP.NE.AND.EX P1, PT, RZ, UR11, PT, P1 ;  /* 0x0000000bff007c0c */ /* 0x000fe4000bf25310 */
[----:B------:R-:W-:-:S04]  /*06f0*/  ISETP.EQ.AND P0, PT, R5, RZ, P0 ;  /* 0x000000ff0500720c */ /* 0x000fc80000702270 */
[----:B------:R-:W-:-:S04]  /*0700*/  SEL R7, RZ, 0x1, !P0 ;  /* 0x00000001ff077807 */ /* 0x000fc80004000000 */
[----:B------:R-:W-:Y:S01]  /*0710*/  SEL R7, R7, 0x2, P3 ;  /* 0x0000000207077807 */ /* 0x000fe20001800000 */
[----:B------:R0:W2:Y:S01]  /*0720*/  @!UP1 SYNCS.EXCH.64 URZ, [UR8+0xc8], UR4 ;  /* 0x0000c804083f95b2 */ /* 0x0000a20008000100 */
[----:B------:R-:W-:Y:S01]  /*0730*/  NOP ;  /* 0x0000000000007918 */ /* 0x000fe20000000000 */
[----:B------:R0:W2:Y:S01]  /*0740*/  @!UP2 SYNCS.EXCH.64 URZ, [UR9+0xa0], UR6 ;  /* 0x0000a006093fa5b2 */ /* 0x0000a20008000100 */
[----:B------:R0:W2:Y:S01]  /*0750*/  @!UP3 SYNCS.EXCH.64 URZ, [UR9+0xa8], UR6 ;  /* 0x0000a806093fb5b2 */ /* 0x0000a20008000100 */
[----:B------:R0:W2:Y:S01]  /*0760*/  @!UP4 SYNCS.EXCH.64 URZ, [UR9+0xb0], UR6 ;  /* 0x0000b006093fc5b2 */ /* 0x0000a20008000100 */
[----:B------:R0:W2:Y:S01]  /*0770*/  @!UP5 SYNCS.EXCH.64 URZ, [UR9+0xb8], UR6 ;  /* 0x0000b806093fd5b2 */ /* 0x0000a20008000100 */
[----:B------:R-:W-:Y:S01]  /*0780*/  NOP ;  /* 0x0000000000007918 */ /* 0x000fe20000000000 */
[----:B--234-:R-:W-:Y:S06]  /*0790*/  BAR.SYNC.DEFER_BLOCKING 0x0 ;  /* 0x0000000000007b1d */ /* 0x01cfec0000010000 */
[----:B0-----:R-:W-:Y:S05]  /*07a0*/  @!P1 BRA `(.L_x_4) ;  /* 0x00000000001c9947 */ /* 0x001fea0003800000 */
[----:B------:R-:W0:Y:S02]  /*07b0*/  LDC.64 R2, c[0x0][0x698] ;  /* 0x0001a600ff027b82 */ /* 0x000e240000000a00 */
[----:B0-----:R-:W2:Y:S02]  /*07c0*/  LDG.E.64 R2, desc[UR16][R2.64] ;  /* 0x0000001002027981 */ /* 0x001ea4000c1e1b00 */
[----:B--2---:R-:W-:-:S04]  /*07d0*/  ISETP.NE.U32.AND P0, PT, R2, RZ, PT ;  /* 0x000000ff0200720c */ /* 0x004fc80003f05070 */
[----:B------:R-:W-:-:S13]  /*07e0*/  ISETP.NE.AND.EX P0, PT, R3, RZ, PT, P0 ;  /* 0x000000ff0300720c */ /* 0x000fda0003f05300 */
[----:B------:R-:W-:Y:S05]  /*07f0*/  @!P0 BRA `(.L_x_4) ;  /* 0x0000000000088947 */ /* 0x000fea0003800000 */
[----:B------:R2:W5:Y:S01]  /*0800*/  LD.E R12, desc[UR16][R2.64] ;  /* 0x00000010020c7980 */ /* 0x000562000c101900 */
[----:B------:R-:W-:Y:S05]  /*0810*/  BRA `(.L_x_5) ;  /* 0x0000000000207947 */ /* 0x000fea0003800000 */
.L_x_4:
[----:B------:R-:W-:Y:S02]  /*0820*/  ULDC.64 UR4, c[0x0][0x688] ;  /* 0x0001a20000047ab9 */ /* 0x000fe40000000a00 */
[----:B------:R-:W-:-:S04]  /*0830*/  ISETP.NE.U32.AND P0, PT, RZ, UR4, PT ;  /* 0x00000004ff007c0c */ /* 0x000fc8000bf05070 */
[----:B------:R-:W-:-:S13]  /*0840*/  ISETP.NE.AND.EX P0, PT, RZ, UR5, PT, P0 ;  /* 0x00000005ff007c0c */ /* 0x000fda000bf05300 */
[----:B------:R-:W-:Y:S05]  /*0850*/  @!P0 BRA `(.L_x_6) ;  /* 0x00000000000c8947 */ /* 0x000fea0003800000 */
[----:B------:R-:W0:Y:S02]  /*0860*/  LDC.64 R12, c[0x0][0x688] ;  /* 0x0001a200ff0c7b82 */ /* 0x000e240000000a00 */
[----:B0-----:R0:W5:Y:S01]  /*0870*/  LDG.E R12, desc[UR16][R12.64] ;  /* 0x000000100c0c7981 */ /* 0x001162000c1e1900 */
[----:B------:R-:W-:Y:S05]  /*0880*/  BRA `(.L_x_5) ;  /* 0x0000000000047947 */ /* 0x000fea0003800000 */
.L_x_6:
[----:B------:R-:W1:Y:S02]  /*0890*/  LDC R12, c[0x0][0x680] ;  /* 0x0001a000ff0c7b82 */ /* 0x000e640000000800 */
.L_x_5:
[----:B------:R-:W-:Y:S02]  /*08a0*/  ULDC.64 UR4, c[0x0][0x6a0] ;  /* 0x0001a80000047ab9 */ /* 0x000fe40000000a00 */
[----:B------:R-:W-:-:S04]  /*08b0*/  ISETP.NE.U32.AND P0, PT, RZ, UR4, PT ;  /* 0x00000004ff007c0c */ /* 0x000fc8000bf05070 */
[----:B------:R-:W-:-:S13]  /*08c0*/  ISETP.NE.AND.EX P0, PT, RZ, UR5, PT, P0 ;  /* 0x00000005ff007c0c */ /* 0x000fda000bf05300 */
[----:B------:R-:W-:Y:S05]  /*08d0*/  @!P0 BRA `(.L_x_7) ;  /* 0x00000000001c8947 */ /* 0x000fea0003800000 */
[----:B--2---:R-:W2:Y:S02]  /*08e0*/  LDC.64 R2, c[0x0][0x6a0] ;  /* 0x0001a800ff027b82 */ /* 0x004ea40000000a00 */
[----:B--2---:R-:W2:Y:S02]  /*08f0*/  LDG.E.64 R2, desc[UR16][R2.64] ;  /* 0x0000001002027981 */ /* 0x004ea4000c1e1b00 */
[----:B--2---:R-:W-:-:S04]  /*0900*/  ISETP.NE.U32.AND P0, PT, R2, RZ, PT ;  /* 0x000000ff0200720c */ /* 0x004fc80003f05070 */
[----:B------:R-:W-:-:S13]  /*0910*/  ISETP.NE.AND.EX P0, PT, R3, RZ, PT, P0 ;  /* 0x000000ff0300720c */ /* 0x000fda0003f05300 */
[----:B------:R-:W-:Y:S05]  /*0920*/  @!P0 BRA `(.L_x_7) ;  /* 0x0000000000088947 */ /* 0x000fea0003800000 */
[----:B0-----:R4:W5:Y:S01]  /*0930*/  LD.E R13, desc[UR16][R2.64] ;  /* 0x00000010020d7980 */ /* 0x001962000c101900 */
[----:B------:R-:W-:Y:S05]  /*0940*/  BRA `(.L_x_8) ;  /* 0x0000000000207947 */ /* 0x000fea0003800000 */
.L_x_7:
[----:B------:R-:W-:Y:S02]  /*0950*/  ULDC.64 UR4, c[0x0][0x690] ;  /* 0x0001a40000047ab9 */ /* 0x000fe40000000a00 */
[----:B------:R-:W-:-:S04]  /*0960*/  ISETP.NE.U32.AND P0, PT, RZ, UR4, PT ;  /* 0x00000004ff007c0c */ /* 0x000fc8000bf05070 */
[----:B------:R-:W-:-:S13]  /*0970*/  ISETP.NE.AND.EX P0, PT, RZ, UR5, PT, P0 ;  /* 0x00000005ff007c0c */ /* 0x000fda000bf05300 */
[----:B------:R-:W-:Y:S05]  /*0980*/  @!P0 BRA `(.L_x_9) ;  /* 0x00000000000c8947 */ /* 0x000fea0003800000 */
[----:B--2---:R-:W0:Y:S02]  /*0990*/  LDC.64 R2, c[0x0][0x690] ;  /* 0x0001a400ff027b82 */ /* 0x004e240000000a00 */
[----:B0-----:R3:W5:Y:S01]  /*09a0*/  LDG.E R13, desc[UR16][R2.64] ;  /* 0x00000010020d7981 */ /* 0x001762000c1e1900 */
[----:B------:R-:W-:Y:S05]  /*09b0*/  BRA `(.L_x_8) ;  /* 0x0000000000047947 */ /* 0x000fea0003800000 */
.L_x_9:
[----:B0-----:R-:W0:Y:S02]  /*09c0*/  LDC R13, c[0x0][0x684] ;  /* 0x0001a100ff0d7b82 */ /* 0x001e240000000800 */
.L_x_8:
[----:B------:R-:W1:Y:S01]  /*09d0*/  LDC R0, c[0x0][0x75c] ;  /* 0x0001d700ff007b82 */ /* 0x000e620000000800 */
[----:B------:R-:W2:Y:S01]  /*09e0*/  S2R R21, SR_CTAID.Y ;  /* 0x0000000000157919 */ /* 0x000ea20000002600 */
[----:B------:R-:W-:Y:S01]  /*09f0*/  ULDC UR8, c[0x0][0x604] ;  /* 0x0001810000087ab9 */ /* 0x000fe20000000800 */
[----:B------:R-:W-:Y:S01]  /*0a00*/  ISETP.NE.AND P0, PT, R5, 0x2, PT ;  /* 0x000000020500780c */ /* 0x000fe20003f05270 */
[----:B------:R-:W-:Y:S01]  /*0a10*/  UIADD3 UR8, UR8, 0x3f, URZ ;  /* 0x0000003f08087890 */ /* 0x000fe2000fffe03f */
[----:B------:R-:W0:Y:S01]  /*0a20*/  S2R R14, SR_CTAID.X ;  /* 0x00000000000e7919 */ /* 0x000e220000002500 */
[----:B------:R-:W-:Y:S01]  /*0a30*/  UMOV UR4, URZ ;  /* 0x0000003f00047c82 */ /* 0x000fe20008000000 */
[----:B------:R-:W-:Y:S01]  /*0a40*/  UMOV UR5, URZ ;  /* 0x0000003f00057c82 */ /* 0x000fe20008000000 */
[----:B------:R-:W-:Y:S01]  /*0a50*/  USHF.R.S32.HI UR9, URZ, 0x1f, UR8 ;  /* 0x0000001f3f097899 */ /* 0x000fe20008011408 */
[----:B------:R-:W-:-:S03]  /*0a60*/  ULDC.64 UR10, c[0x0][0x750] ;  /* 0x0001d400000a7ab9 */ /* 0x000fc60000000a00 */
[----:B------:R-:W-:Y:S01]  /*0a70*/  ULEA.HI UR9, UR9, UR8, URZ, 0x6 ;  /* 0x0000000809097291 */ /* 0x000fe2000f8f303f */
[----:B-1----:R-:W-:-:S13]  /*0a80*/  ISETP.NE.AND P3, PT, R0, 0x1, PT ;  /* 0x000000010000780c */ /* 0x002fda0003f65270 */
[----:B------:R-:W0:Y:S01]  /*0a90*/  @P3 LDC R15, c[0x0][0x10] ;  /* 0x00000400ff0f3b82 */ /* 0x000e220000000800 */
[----:B--234-:R-:W-:Y:S02]  /*0aa0*/  @P3 IMAD.MOV.U32 R2, RZ, RZ, R21 ;  /* 0x000000ffff023224 */ /* 0x01cfe400078e0015 */
[----:B------:R-:W-:Y:S02]  /*0ab0*/  @P3 IMAD.MOV.U32 R3, RZ, RZ, RZ ;  /* 0x000000ffff033224 */ /* 0x000fe400078e00ff */
[----:B------:R-:W-:-:S03]  /*0ac0*/  @P3 IMAD.MOV.U32 R5, RZ, RZ, RZ ;  /* 0x000000ffff053224 */ /* 0x000fc600078e00ff */
[----:B------:R-:W1:Y:S01]  /*0ad0*/  @!P3 LDC R9, c[0x0][0xc] ;  /* 0x00000300ff09bb82 */ /* 0x000e620000000800 */
[----:B------:R-:W-:Y:S01]  /*0ae0*/  ULDC UR6, c[0x0][0xc] ;  /* 0x0000030000067ab9 */ /* 0x000fe20000000800 */
[----:B------:R-:W-:Y:S02]  /*0af0*/  ULDC UR7, c[0x0][0x10] ;  /* 0x0000040000077ab9 */ /* 0x000fe40000000800 */
[----:B------:R-:W-:-:S04]  /*0b00*/  UIMAD.WIDE.U32 UR6, UR6, UR7, URZ ;  /* 0x00000007060672a5 */ /* 0x000fc8000f8e003f */
[----:B------:R-:W2:Y:S01]  /*0b10*/  LDC R8, c[0x0][0x14] ;  /* 0x00000500ff087b82 */ /* 0x000ea20000000800 */
[----:B0-----:R-:W-:-:S04]  /*0b20*/  @P3 IMAD.WIDE.U32 R2, R14, R15, R2 ;  /* 0x0000000f0e023225 */ /* 0x001fc800078e0002 */
[----:B------:R-:W-:Y:S02]  /*0b30*/  IMAD.MOV.U32 R15, RZ, RZ, RZ ;  /* 0x000000ffff0f7224 */ /* 0x000fe400078e00ff */
[----:B------:R-:W-:Y:S02]  /*0b40*/  @P3 IMAD.IADD R3, R3, 0x1, R5 ;  /* 0x0000000103033824 */ /* 0x000fe400078e0205 */
[----:B-1----:R-:W-:-:S04]  /*0b50*/  @!P3 IMAD.WIDE.U32 R4, R9, R21, R14 ;  /* 0x000000150904b225 */ /* 0x002fc800078e000e */
[----:B------:R-:W-:Y:S02]  /*0b60*/  @!P3 IMAD.MOV.U32 R2, RZ, RZ, R4 ;  /* 0x000000ffff02b224 */ /* 0x000fe400078e0004 */
[----:B------:R-:W-:Y:S02]  /*0b70*/  @!P3 IMAD.MOV.U32 R3, RZ, RZ, R5 ;  /* 0x000000ffff03b224 */ /* 0x000fe400078e0005 */
[C---:B--2---:R-:W-:Y:S02]  /*0b80*/  IMAD R17, R8.reuse, UR7, RZ ;  /* 0x0000000708117c24 */ /* 0x044fe4000f8e02ff */
[----:B------:R-:W-:Y:S01]  /*0b90*/  IMAD.WIDE.U32 R8, R8, UR6, RZ ;  /* 0x0000000608087c25 */ /* 0x000fe2000f8e00ff */
[----:B------:R-:W-:-:S03]  /*0ba0*/  USHF.R.S32.HI UR6, URZ, 0x6, UR9 ;  /* 0x000000063f067899 */ /* 0x000fc60008011409 */
[----:B------:R-:W-:Y:S01]  /*0bb0*/  IMAD.IADD R0, R9, 0x1, R17 ;  /* 0x0000000109007824 */ /* 0x000fe200078e0211 */
[----:B------:R-:W-:Y:S08]  /*0bc0*/  @P0 BRA `(.L_x_10) ;  /* 0x0000000000200947 */ /* 0x000ff00003800000 */
[----:B------:R-:W-:Y:S01]  /*0bd0*/  UISETP.GE.U32.AND UP0, UPT, UR6, 0x9, UPT ;  /* 0x000000090600788c */ /* 0x000fe2000bf06070 */
[----:B------:R-:W-:Y:S01]  /*0be0*/  IADD3 R2, P0, R2, R8, RZ ;  /* 0x0000000802027210 */ /* 0x000fe20007f1e0ff */
[----:B------:R-:W-:-:S04]  /*0bf0*/  UIMAD.WIDE.U32 UR4, UR6, 0x38e38e39, URZ ;  /* 0x38e38e39060478a5 */ /* 0x000fc8000f8e003f */
[----:B------:R-:W-:Y:S01]  /*0c00*/  USHF.R.U32.HI UR4, URZ, 0x1, UR5 ;  /* 0x000000013f047899 */ /* 0x000fe20008011605 */
[----:B------:R-:W-:Y:S02]  /*0c10*/  IMAD.X R3, R0, 0x1, R3, P0 ;  /* 0x0000000100037824 */ /* 0x000fe400000e0603 */
[----:B------:R-:W-:Y:S02]  /*0c20*/  UMOV UR5, URZ ;  /* 0x0000003f00057c82 */ /* 0x000fe40008000000 */
[----:B------:R-:W-:Y:S02]  /*0c30*/  @UP0 ULOP3.LUT UR5, UR4, 0x1, URZ, 0xc0, !UPT ;  /* 0x0000000104050892 */ /* 0x000fe4000f8ec03f */
[----:B------:R-:W-:-:S12]  /*0c40*/  UIMAD UR4, UR4, -0x9, UR6 ;  /* 0xfffffff7040478a4 */ /* 0x000fd8000f8e0206 */
.L_x_10:
[----:B------:R-:W-:Y:S01]  /*0c50*/  ISETP.GE.U32.AND P0, PT, R2, UR10, PT ;  /* 0x0000000a02007c0c */ /* 0x000fe2000bf06070 */
[----:B------:R-:W-:Y:S01]  /*0c60*/  IMAD.MOV.U32 R6, RZ, RZ, -0x1 ;  /* 0xffffffffff067424 */ /* 0x000fe200078e00ff */
[----:B------:R-:W-:Y:S01]  /*0c70*/  PRMT R16, RZ, 0x7610, R16 ;  /* 0x00007610ff107816 */ /* 0x000fe20000000010 */
[----:B------:R-:W-:Y:S01]  /*0c80*/  IMAD.MOV.U32 R4, RZ, RZ, -0x1 ;  /* 0xffffffffff047424 */ /* 0x000fe200078e00ff */
[----:B------:R-:W-:Y:S01]  /*0c90*/  ISETP.GE.U32.AND.EX P0, PT, R3, UR11, PT, P0 ;  /* 0x0000000b03007c0c */ /* 0x000fe2000bf06100 */
[----:B------:R-:W-:-:S12]  /*0ca0*/  IMAD.MOV.U32 R5, RZ, RZ, -0x1 ;  /* 0xffffffffff057424 */ /* 0x000fd800078e00ff */
[----:B------:R-:W-:Y:S05]  /*0cb0*/  @P0 BRA `(.L_x_11) ;  /* 0x00000004005c0947 */ /* 0x000fea0003800000 */
[----:B------:R-:W0:Y:S01]  /*0cc0*/  LDC.64 R24, c[0x0][0x728] ;  /* 0x0001ca00ff187b82 */ /* 0x000e220000000a00 */
[----:B------:R-:W-:Y:S02]  /*0cd0*/  IMAD.MOV.U32 R4, RZ, RZ, R2 ;  /* 0x000000ffff047224 */ /* 0x000fe400078e0002 */
[----:B------:R-:W-:-:S05]  /*0ce0*/  IMAD.MOV.U32 R5, RZ, RZ, R3 ;  /* 0x000000ffff057224 */ /* 0x000fca00078e0003 */
[----:B------:R-:W1:Y:S08]  /*0cf0*/  LDC R6, c[0x0][0x730] ;  /* 0x0001cc00ff067b82 */ /* 0x000e700000000800 */
[----:B------:R-:W2:Y:S01]  /*0d00*/  LDC.64 R26, c[0x0][0x720] ;  /* 0x0001c800ff1a7b82 */ /* 0x000ea20000000a00 */
[----:B0-----:R-:W-:-:S04]  /*0d10*/  ISETP.NE.U32.AND P0, PT, R24, RZ, PT ;  /* 0x000000ff1800720c */ /* 0x001fc80003f05070 */
[----:B------:R-:W-:-:S13]  /*0d20*/  ISETP.NE.AND.EX P0, PT, R25, RZ, PT, P0 ;  /* 0x000000ff1900720c */ /* 0x000fda0003f05300 */
[----:B-12---:R-:W-:Y:S05]  /*0d30*/  @!P0 BRA `(.L_x_12) ;  /* 0x0000000000288947 */ /* 0x006fea0003800000 */
[----:B------:R-:W0:Y:S02]  /*0d40*/  LDC R19, c[0x0][0x734] ;  /* 0x0001cd00ff137b82 */ /* 0x000e240000000800 */
[----:B0-----:R-:W-:-:S05]  /*0d50*/  IADD3 R19, P0, R2, R19, RZ ;  /* 0x0000001302137210 */ /* 0x001fca0007f1e0ff */
[----:B------:R-:W-:-:S04]  /*0d60*/  IMAD.X R23, RZ, RZ, R3, P0 ;  /* 0x000000ffff177224 */ /* 0x000fc800000e0603 */
[----:B------:R-:W-:-:S04]  /*0d70*/  IMAD.WIDE.U32 R4, R23, R24, RZ ;  /* 0x0000001817047225 */ /* 0x000fc800078e00ff */
[----:B------:R-:W-:-:S04]  /*0d80*/  IMAD.WIDE.U32 R16, P0, R19, R25, R4 ;  /* 0x0000001913107225 */ /* 0x000fc80007800004 */
[----:B------:R-:W-:-:S04]  /*0d90*/  IMAD.WIDE.U32 R4, R19, R24, RZ ;  /* 0x0000001813047225 */ /* 0x000fc800078e00ff */
[----:B------:R-:W-:Y:S01]  /*0da0*/  IMAD.X R19, RZ, RZ, RZ, P0 ;  /* 0x000000ffff137224 */ /* 0x000fe200000e06ff */
[----:B------:R-:W-:Y:S01]  /*0db0*/  IADD3 RZ, P0, R5, R16, RZ ;  /* 0x0000001005ff7210 */ /* 0x000fe20007f1e0ff */
[----:B------:R-:W-:-:S04]  /*0dc0*/  IMAD.MOV.U32 R18, RZ, RZ, R17 ;  /* 0x000000ffff127224 */ /* 0x000fc800078e0011 */
[----:B------:R-:W-:-:S08]  /*0dd0*/  IMAD.WIDE.U32.X R4, R23, R25, R18, P0 ;  /* 0x0000001917047225 */ /* 0x000fd000000e0412 */
.L_x_12:
[--C-:B------:R-:W-:Y:S01]  /*0de0*/  SHF.R.U64 R32, R4, R6, R5.reuse ;  /* 0x0000000604207219 */ /* 0x100fe20000001205 */
[----:B------:R-:W0:Y:S01]  /*0df0*/  LDC.64 R28, c[0x0][0x740] ;  /* 0x0001d000ff1c7b82 */ /* 0x000e220000000a00 */
[----:B------:R-:W-:Y:S01]  /*0e00*/  I2FP.F32.U32 R4, R14 ;  /* 0x0000000e00047245 */ /* 0x000fe20000201000 */
[----:B------:R-:W-:Y:S01]  /*0e10*/  ULDC UR7, c[0x0][0x150] ;  /* 0x0000540000077ab9 */ /* 0x000fe20000000800 */
[----:B------:R-:W-:Y:S02]  /*0e20*/  SHF.R.U32.HI R5, RZ, R6, R5 ;  /* 0x00000006ff057219 */ /* 0x000fe40000011605 */
[----:B------:R-:W-:Y:S01]  /*0e30*/  IADD3 R17, P0, RZ, -R32, RZ ;  /* 0x80000020ff117210 */ /* 0x000fe20007f1e0ff */
[----:B------:R-:W-:Y:S01]  /*0e40*/  FMUL R6, R4, UR7 ;  /* 0x0000000704067c20 */ /* 0x000fe20008400000 */
[----:B------:R-:W-:Y:S01]  /*0e50*/  ULDC UR7, c[0x0][0x154] ;  /* 0x0000550000077ab9 */ /* 0x000fe20000000800 */
[----:B------:R-:W1:Y:S02]  /*0e60*/  LDC R18, c[0x0][0x718] ;  /* 0x0001c600ff127b82 */ /* 0x000e640000000800 */
[----:B------:R-:W-:-:S02]  /*0e70*/  IMAD.X R19, RZ, RZ, ~R5, P0 ;  /* 0x000000ffff137224 */ /* 0x000fc400000e0e05 */
[----:B------:R-:W2:Y:S01]  /*0e80*/  F2I.U32.TRUNC.NTZ R6, R6 ;  /* 0x0000000600067305 */ /* 0x000ea2000020f000 */
[----:B------:R-:W-:-:S03]  /*0e90*/  IMAD.WIDE.U32 R4, R17, R26, R2 ;  /* 0x0000001a11047225 */ /* 0x000fc600078e0002 */
[----:B------:R-:W3:Y:S01]  /*0ea0*/  LDC R15, c[0x0][0x144] ;  /* 0x00005100ff0f7b82 */ /* 0x000ee20000000800 */
[----:B------:R-:W-:-:S04]  /*0eb0*/  IMAD R16, R19, R26, RZ ;  /* 0x0000001a13107224 */ /* 0x000fc800078e02ff */
[----:B------:R-:W-:-:S03]  /*0ec0*/  IMAD R17, R17, R27, R16 ;  /* 0x0000001b11117224 */ /* 0x000fc600078e0210 */
[----:B------:R-:W4:Y:S01]  /*0ed0*/  LDC R22, c[0x0][0x708] ;  /* 0x0001c200ff167b82 */ /* 0x000f220000000800 */
[----:B------:R-:W-:Y:S01]  /*0ee0*/  IMAD.IADD R17, R5, 0x1, R17 ;  /* 0x0000000105117824 */ /* 0x000fe200078e0211 */
[----:B0-----:R-:W-:Y:S01]  /*0ef0*/  ISETP.NE.U32.AND P0, PT, R28, RZ, PT ;  /* 0x000000ff1c00720c */ /* 0x001fe20003f05070 */
[----:B--2---:R-:W-:-:S03]  /*0f00*/  IMAD.MOV R5, RZ, RZ, -R6 ;  /* 0x000000ffff057224 */ /* 0x004fc600078e0a06 */
[----:B------:R-:W-:Y:S02]  /*0f10*/  ISETP.NE.AND.EX P0, PT, R29, RZ, PT, P0 ;  /* 0x000000ff1d00720c */ /* 0x000fe40003f05300 */
[----:B------:R-:W0:Y:S01]  /*0f20*/  LDC R19, c[0x0][0x758] ;  /* 0x0001d600ff137b82 */ /* 0x000e220000000800 */
[-CC-:B-1----:R-:W-:Y:S02]  /*0f30*/  SHF.R.U64 R26, R4, R18.reuse, R17.reuse ;  /* 0x00000012041a7219 */ /* 0x182fe40000001211 */
[----:B------:R-:W-:Y:S02]  /*0f40*/  I2FP.F32.U32 R4, R21 ;  /* 0x0000001500047245 */ /* 0x000fe40000201000 */
[----:B------:R-:W-:Y:S01]  /*0f50*/  SHF.R.U32.HI R17, RZ, R18, R17 ;  /* 0x00000012ff117219 */ /* 0x000fe20000011611 */
[----:B------:R-:W-:Y:S02]  /*0f60*/  IMAD.MOV.U32 R18, RZ, RZ, 0x1 ;  /* 0x00000001ff127424 */ /* 0x000fe400078e00ff */
[----:B------:R-:W1:Y:S01]  /*0f70*/  LDC R24, c[0x0][0x148] ;  /* 0x00005200ff187b82 */ /* 0x000e620000000800 */
[----:B---3--:R-:W-:-:S02]  /*0f80*/  IMAD R6, R15, R5, R14 ;  /* 0x000000050f067224 */ /* 0x008fc400078e020e */
[----:B------:R-:W-:Y:S01]  /*0f90*/  FMUL R5, R4, UR7 ;  /* 0x0000000704057c20 */ /* 0x000fe20008400000 */
[----:B------:R-:W-:-:S04]  /*0fa0*/  IMAD.MOV.U32 R4, RZ, RZ, -0x1 ;  /* 0xffffffffff047424 */ /* 0x000fc800078e00ff */
[----:B------:R-:W2:Y:S01]  /*0fb0*/  LDC R25, c[0x0][0x700] ;  /* 0x0001c000ff197b82 */ /* 0x000ea20000000800 */
[-CC-:B----4-:R-:W-:Y:S02]  /*0fc0*/  SHF.R.U64 R34, R26, R22.reuse, R17.reuse ;  /* 0x000000161a227219 */ /* 0x190fe40000001211 */
[----:B------:R-:W-:Y:S02]  /*0fd0*/  SHF.R.U32.HI R14, RZ, R22, R17 ;  /* 0x00000016ff0e7219 */ /* 0x000fe40000011611 */
[----:B------:R3:W4:Y:S03]  /*0fe0*/  F2I.U32.TRUNC.NTZ R22, R5 ;  /* 0x0000000500167305 */ /* 0x000726000020f000 */
[----:B------:R-:W1:Y:S01]  /*0ff0*/  LDC R27, c[0x0][0x748] ;  /* 0x0001d200ff1b7b82 */ /* 0x000e620000000800 */
[-C--:B0-----:R-:W-:Y:S02]  /*1000*/  SHF.R.U64 R36, R34, R19.reuse, R14 ;  /* 0x0000001322247219 */ /* 0x081fe4000000120e */
[----:B------:R-:W-:-:S02]  /*1010*/  SHF.L.U32 R4, R4, R19, RZ ;  /* 0x0000001304047219 */ /* 0x000fc400000006ff */
[-C--:B------:R-:W-:Y:S02]  /*1020*/  SHF.R.U32.HI R14, RZ, R19.reuse, R14 ;  /* 0x00000013ff0e7219 */ /* 0x080fe4000001160e */
[----:B------:R-:W-:Y:S01]  /*1030*/  SHF.L.U32 R18, R18, R19, RZ ;  /* 0x0000001312127219 */ /* 0x000fe200000006ff */
[----:B------:R-:W0:Y:S01]  /*1040*/  LDC R31, c[0x0][0x738] ;  /* 0x0001ce00ff1f7b82 */ /* 0x000e220000000800 */
[----:B------:R-:W-:Y:S01]  /*1050*/  LOP3.LUT R19, RZ, R4, RZ, 0x33, !PT ;  /* 0x00000004ff137212 */ /* 0x000fe200078e33ff */
[----:B------:R-:W-:Y:S02]  /*1060*/  IMAD.MOV.U32 R4, RZ, RZ, R36 ;  /* 0x000000ffff047224 */ /* 0x000fe400078e0024 */
[----:B---3--:R-:W-:-:S04]  /*1070*/  IMAD.MOV.U32 R5, RZ, RZ, R14 ;  /* 0x000000ffff057224 */ /* 0x008fc800078e000e */
[----:B------:R-:W3:Y:S01]  /*1080*/  LDC R30, c[0x0][0x710] ;  /* 0x0001c400ff1e7b82 */ /* 0x000ee20000000800 */
[----:B----4-:R-:W-:Y:S05]  /*1090*/  @!P0 BRA `(.L_x_13) ;  /* 0x0000000000288947 */ /* 0x010fea0003800000 */
[----:B------:R-:W4:Y:S02]  /*10a0*/  LDC R17, c[0x0][0x74c] ;  /* 0x0001d300ff117b82 */ /* 0x000f240000000800 */
[----:B----4-:R-:W-:-:S05]  /*10b0*/  IADD3 R17, P0, R36, R17, RZ ;  /* 0x0000001124117210 */ /* 0x010fca0007f1e0ff */
        /* <DEDUP_REMOVED lines=8> */
.L_x_13:
[----:B-1----:R-:W-:Y:S01]  /*1140*/  SHF.R.U64 R4, R4, R27, R5 ;  /* 0x0000001b04047219 */ /* 0x002fe20000001205 */
[----:B--2---:R-:W-:Y:S01]  /*1150*/  VIADD R5, R25, 0xffffffff ;  /* 0xffffffff19057836 */ /* 0x004fe20000000000 */
[----:B------:R-:W-:Y:S01]  /*1160*/  LOP3.LUT R19, R34, R19, RZ, 0xc0, !PT ;  /* 0x0000001322137212 */ /* 0x000fe200078ec0ff */
[----:B------:R-:W-:Y:S02]  /*1170*/  IMAD.MOV R22, RZ, RZ, -R22 ;  /* 0x000000ffff167224 */ /* 0x000fe400078e0a16 */
[----:B------:R-:W-:Y:S01]  /*1180*/  IMAD.MOV R14, RZ, RZ, -R4 ;  /* 0x000000ffff0e7224 */ /* 0x000fe200078e0a04 */
[----:B------:R-:W-:Y:S01]  /*1190*/  LOP3.LUT R5, R26, R5, RZ, 0xc0, !PT ;  /* 0x000000051a057212 */ /* 0x000fe200078ec0ff */
[----:B------:R-:W-:Y:S02]  /*11a0*/  IMAD R19, R18, R4, R19 ;  /* 0x0000000412137224 */ /* 0x000fe400078e0213 */
[----:B------:R-:W-:Y:S02]  /*11b0*/  @P3 IMAD R6, R24, R22, R21 ;  /* 0x0000001618063224 */ /* 0x000fe400078e0215 */
[----:B0-----:R-:W-:-:S02]  /*11c0*/  IMAD R4, R14, R31, R36 ;  /* 0x0000001f0e047224 */ /* 0x001fc400078e0224 */
[----:B---3--:R-:W-:Y:S02]  /*11d0*/  IMAD R6, R19, R30, R6 ;  /* 0x0000001e13067224 */ /* 0x008fe400078e0206 */
[----:B------:R-:W-:Y:S02]  /*11e0*/  IMAD R5, R4, R25, R5 ;  /* 0x0000001904057224 */ /* 0x000fe400078e0205 */
[----:B------:R-:W-:-:S03]  /*11f0*/  IMAD.MOV.U32 R16, RZ, RZ, 0x1 ;  /* 0x00000001ff107424 */ /* 0x000fc600078e00ff */
[----:B------:R-:W-:Y:S02]  /*1200*/  SEL R4, R5, R6, !P3 ;  /* 0x0000000605047207 */ /* 0x000fe40005800000 */
[----:B------:R-:W-:Y:S01]  /*1210*/  SEL R6, R6, R5, !P3 ;  /* 0x0000000506067207 */ /* 0x000fe20005800000 */
[----:B------:R-:W-:-:S07]  /*1220*/  IMAD.MOV.U32 R5, RZ, RZ, R32 ;  /* 0x000000ffff057224 */ /* 0x000fce00078e0020 */
.L_x_11:
[----:B------:R-:W-:Y:S05]  /*1230*/  @!P2 BRA `(.L_x_14) ;  /* 0x0000003400f4a947 */ /* 0x000fea0003800000 */
[----:B------:R-:W-:-:S13]  /*1240*/  ISETP.GT.U32.AND P0, PT, R33, 0x1, PT ;  /* 0x000000012100780c */ /* 0x000fda0003f04070 */
[----:B------:R-:W-:Y:S05]  /*1250*/  @P0 EXIT ;  /* 0x000000000000094d */ /* 0x000fea0003800000 */
.L_x_15:
[----:B------:R-:W-:-:S08]  /*1260*/  NOP ;  /* 0x0000000000007918 */ /* 0x000fd00000000000 */
[----:B------:R-:W0:Y:S02]  /*1270*/  USETMAXREG.TRY_ALLOC.CTAPOOL UP0, 0xe8 ;  /* 0x000000e8000079c8 */ /* 0x000e240008000600 */
[----:B0-----:R-:W-:-:S13]  /*1280*/  PLOP3.LUT P0, PT, PT, PT, UP0, 0x80, 0x0 ;  /* 0x000000000000781c */ /* 0x001fda0003f0f008 */
[----:B------:R-:W-:Y:S05]  /*1290*/  @!P0 BRA `(.L_x_15) ;  /* 0xfffffffc00f08947 */ /* 0x000fea000383ffff */
[----:B------:R-:W-:-:S13]  /*12a0*/  LOP3.LUT P0, RZ, R16, 0xff, RZ, 0xc0, !PT ;  /* 0x000000ff10ff7812 */ /* 0x000fda000780c0ff */
[----:B------:R-:W-:Y:S05]  /*12b0*/  @!P0 EXIT ;  /* 0x000000000000894d */ /* 0x000fea0003800000 */
[----:B------:R-:W-:Y:S01]  /*12c0*/  SHF.R.S32.HI R14, RZ, 0x1f, R11 ;  /* 0x0000001fff0e7819 */ /* 0x000fe2000001140b */
[----:B------:R-:W0:Y:S01]  /*12d0*/  S2UR UR8, SR_CgaCtaId ;  /* 0x00000000000879c3 */ /* 0x000e220000008800 */
[----:B------:R-:W-:Y:S01]  /*12e0*/  UMOV UR7, 0x400 ;  /* 0x0000040000077882 */ /* 0x000fe20000000000 */
[----:B------:R-:W-:Y:S01]  /*12f0*/  UIADD3 UR9, UR12, -0x1, URZ ;  /* 0xffffffff0c097890 */ /* 0x000fe2000fffe03f */
[CC--:B------:R-:W-:Y:S01]  /*1300*/  LEA.HI R15, R14.reuse, R11.reuse, RZ, 0x2 ;  /* 0x0000000b0e0f7211 */ /* 0x0c0fe200078f10ff */
[----:B------:R-:W-:Y:S01]  /*1310*/  ULDC UR18, c[0x0][0x284] ;  /* 0x0000a10000127ab9 */ /* 0x000fe20000000800 */
[----:B------:R-:W-:Y:S01]  /*1320*/  LEA.HI R14, R14, R11, RZ, 0x5 ;  /* 0x0000000b0e0e7211 */ /* 0x000fe200078f28ff */
[----:B------:R-:W-:Y:S01]  /*1330*/  UISETP.NE.AND UP0, UPT, UR9, URZ, UPT ;  /* 0x0000003f0900728c */ /* 0x000fe2000bf05270 */
[--C-:B------:R-:W-:Y:S01]  /*1340*/  SHF.R.S32.HI R10, RZ, 0x2, R15.reuse ;  /* 0x00000002ff0a7819 */ /* 0x100fe2000001140f */
[----:B------:R-:W-:Y:S01]  /*1350*/  USHF.L.U32 UR22, UR6, 0x1, URZ ;  /* 0x0000000106167899 */ /* 0x000fe2000800063f */
[----:B------:R-:W-:Y:S01]  /*1360*/  SHF.R.S32.HI R17, RZ, 0x1f, R15 ;  /* 0x0000001fff117819 */ /* 0x000fe2000001140f */
[----:B------:R-:W-:Y:S01]  /*1370*/  USEL UR11, URZ, 0x1, UP0 ;  /* 0x000000013f0b7887 */ /* 0x000fe20008000000 */
[----:B------:R-:W-:-:S02]  /*1380*/  SHF.R.S32.HI R16, RZ, 0x5, R14 ;  /* 0x00000005ff107819 */ /* 0x000fc4000001140e */
[----:B------:R-:W-:Y:S02]  /*1390*/  LEA.HI R17, R17, R10, RZ, 0x3 ;  /* 0x0000000a11117211 */ /* 0x000fe400078f18ff */
[----:B------:R-:W-:Y:S01]  /*13a0*/  LOP3.LUT R14, R15, 0xfffffffc, RZ, 0xc0, !PT ;  /* 0xfffffffc0f0e7812 */ /* 0x000fe200078ec0ff */
[----:B------:R-:W-:Y:S01]  /*13b0*/  IMAD.U32 R65, RZ, RZ, UR11 ;  /* 0x0000000bff417e24 */ /* 0x000fe2000f8e00ff */
[----:B------:R-:W-:Y:S02]  /*13c0*/  LOP3.LUT R17, R17, 0xfffffff8, RZ, 0xc0, !PT ;  /* 0xfffffff811117812 */ /* 0x000fe400078ec0ff */
[----:B------:R-:W-:Y:S01]  /*13d0*/  VIMNMX R15, RZ, UR6, PT ;  /* 0x00000006ff0f7c48 */ /* 0x000fe2000bfe0100 */
[----:B------:R-:W-:Y:S01]  /*13e0*/  IMAD.IADD R14, R11, 0x1, -R14 ;  /* 0x000000010b0e7824 */ /* 0x000fe200078e0a0e */
[----:B------:R-:W-:Y:S01]  /*13f0*/  LOP3.LUT R64, R7, 0x1, RZ, 0xfc, !PT ;  /* 0x0000000107407812 */ /* 0x000fe200078efcff */
[----:B------:R-:W-:Y:S01]  /*1400*/  IMAD.IADD R17, R10, 0x1, -R17 ;  /* 0x000000010a117824 */ /* 0x000fe200078e0a11 */
[----:B------:R-:W-:Y:S01]  /*1410*/  LEA.HI R10, R11, R11, RZ, 0x1 ;  /* 0x0000000b0b0a7211 */ /* 0x000fe200078f08ff */
[----:B0-----:R-:W-:Y:S01]  /*1420*/  ULEA UR7, UR8, UR7, 0x18 ;  /* 0x0000000708077291 */ /* 0x001fe2000f8ec03f */
[----:B------:R-:W-:Y:S01]  /*1430*/  IADD3 R15, -R15, UR6, RZ ;  /* 0x000000060f0f7c10 */ /* 0x000fe2000fffe1ff */
[----:B------:R-:W-:Y:S01]  /*1440*/  USHF.L.U32 UR8, UR9, 0x3, URZ ;  /* 0x0000000309087899 */ /* 0x000fe2000800063f */
[----:B------:R-:W-:Y:S01]  /*1450*/  LOP3.LUT R10, R10, 0x3ffffe, RZ, 0xc0, !PT ;  /* 0x003ffffe0a0a7812 */ /* 0x000fe200078ec0ff */
[----:B------:R-:W-:-:S02]  /*1460*/  UIADD3 UR9, UR7, 0x180, URZ ;  /* 0x0000018007097890 */ /* 0x000fc4000fffe03f */
[----:B------:R-:W-:Y:S02]  /*1470*/  UIADD3 UR10, UR7, 0x12180, URZ ;  /* 0x00012180070a7890 */ /* 0x000fe4000fffe03f */
[----:B------:R-:W-:Y:S01]  /*1480*/  IMAD.IADD R10, R11, 0x1, -R10 ;  /* 0x000000010b0a7824 */ /* 0x000fe200078e0a0a */
[----:B------:R-:W-:Y:S02]  /*1490*/  USHF.R.U32.HI UR9, URZ, 0x4, UR9 ;  /* 0x000000043f097899 */ /* 0x000fe40008011609 */
[----:B------:R-:W-:Y:S01]  /*14a0*/  USHF.R.U32.HI UR10, URZ, 0x4, UR10 ;  /* 0x000000043f0a7899 */ /* 0x000fe2000801160a */
[----:B------:R-:W-:Y:S01]  /*14b0*/  IMAD R10, R16, 0x2, R10 ;  /* 0x00000002100a7824 */ /* 0x000fe200078e020a */
[----:B------:R-:W-:Y:S02]  /*14c0*/  UIADD3 UR23, UR7, 0xa0, URZ ;  /* 0x000000a007177890 */ /* 0x000fe4000fffe03f */
[----:B------:R-:W-:Y:S01]  /*14d0*/  ULOP3.LUT UR8, UR8, 0x8, URZ, 0xc0, !UPT ;  /* 0x0000000808087892 */ /* 0x000fe2000f8ec03f */
[--C-:B------:R-:W-:Y:S01]  /*14e0*/  IMAD R11, R10, 0x8, R17.reuse ;  /* 0x000000080a0b7824 */ /* 0x100fe200078e0211 */
[----:B------:R-:W-:Y:S01]  /*14f0*/  ULOP3.LUT UR9, UR9, 0x3fff, URZ, 0xc0, !UPT ;  /* 0x00003fff09097892 */ /* 0x000fe2000f8ec03f */
[C-C-:B------:R-:W-:Y:S01]  /*1500*/  IMAD R10, R16.reuse, 0x10, R17.reuse ;  /* 0x00000010100a7824 */ /* 0x140fe200078e0211 */
[----:B------:R-:W-:Y:S01]  /*1510*/  ULOP3.LUT UR10, UR10, 0x3fff, URZ, 0xc0, !UPT ;  /* 0x00003fff0a0a7892 */ /* 0x000fe2000f8ec03f */
[----:B------:R-:W-:Y:S01]  /*1520*/  IMAD R17, R16, -0x10, -R17 ;  /* 0xfffffff010117824 */ /* 0x000fe200078e0a11 */
[----:B------:R-:W-:Y:S01]  /*1530*/  ULEA UR12, UR12, UR23, 0x3 ;  /* 0x000000170c0c7291 */ /* 0x000fe2000f8e183f */
[----:B------:R-:W-:Y:S01]  /*1540*/  IMAD.SHL.U32 R16, R11, 0x80, RZ ;  /* 0x000000800b107824 */ /* 0x000fe200078e00ff */
[----:B------:R-:W-:Y:S01]  /*1550*/  SHF.R.S32.HI R11, RZ, 0x1f, R10 ;  /* 0x0000001fff0b7819 */ /* 0x000fe2000001140a */
[----:B------:R-:W-:Y:S01]  /*1560*/  VIADD R17, R17, UR18 ;  /* 0x0000001211117c36 */ /* 0x000fe20008000000 */
[----:B------:R-:W-:-:S02]  /*1570*/  ULOP3.LUT UR24, UR8, 0x8, URZ, 0x3c, !UPT ;  /* 0x0000000808187892 */ /* 0x000fc4000f8e3c3f */
[----:B------:R-:W-:Y:S02]  /*1580*/  ULOP3.LUT UR13, UR8, 0x18, URZ, 0x3c, !UPT ;  /* 0x00000018080d7892 */ /* 0x000fe4000f8e3c3f */
[----:B------:R-:W-:Y:S02]  /*1590*/  ULOP3.LUT UR14, UR9, 0x10000, URZ, 0xfc, !UPT ;  /* 0x00010000090e7892 */ /* 0x000fe4000f8efc3f */
[----:B------:R-:W-:-:S12]  /*15a0*/  ULOP3.LUT UR15, UR10, 0x10000, URZ, 0xfc, !UPT ;  /* 0x000100000a0f7892 */ /* 0x000fd8000f8efc3f */
.L_x_90:
[----:B------:R-:W-:Y:S01]  /*15b0*/  SHF.L.U32 R18, R65, 0x1f, RZ ;  /* 0x0000001f41127819 */ /* 0x000fe200000006ff */
[----:B------:R-:W-:Y:S01]  /*15c0*/  IMAD.MOV.U32 R55, RZ, RZ, RZ ;  /* 0x000000ffff377224 */ /* 0x000fe200078e00ff */
[----:B------:R-:W-:Y:S02]  /*15d0*/  ISETP.GE.AND P1, PT, R15, 0x1, PT ;  /* 0x000000010f00780c */ /* 0x000fe40003f26270 */
[----:B0-----:R-:W0:Y:S02]  /*15e0*/  SYNCS.PHASECHK.TRANS64.TRYWAIT P0, [UR12+-0x8], R18 ;  /* 0xfffff812ff0075a7 */ /* 0x001e24000800014c */
[----:B0-23-5:R-:W-:Y:S09]  /*15f0*/  @!P0 BRA `(.L_x_16) ;  /* 0x0000004400f08947 */ /* 0x02dff20003800000 */
.L_x_117:
[----:B------:R-:W-:Y:S02]  /*1600*/  CS2R R24, SRZ ;  /* 0x0000000000187805 */ /* 0x000fe4000001ff00 */
[----:B------:R-:W-:Y:S02]  /*1610*/  CS2R R26, SRZ ;  /* 0x00000000001a7805 */ /* 0x000fe4000001ff00 */
[----:B------:R-:W-:Y:S02]  /*1620*/  CS2R R28, SRZ ;  /* 0x00000000001c7805 */ /* 0x000fe4000001ff00 */
[----:B------:R-:W-:Y:S02]  /*1630*/  CS2R R30, SRZ ;  /* 0x00000000001e7805 */ /* 0x000fe4000001ff00 */
[----:B------:R-:W-:Y:S02]  /*1640*/  CS2R R32, SRZ ;  /* 0x0000000000207805 */ /* 0x000fe4000001ff00 */
[----:B------:R-:W-:-:S02]  /*1650*/  CS2R R34, SRZ ;  /* 0x0000000000227805 */ /* 0x000fc4000001ff00 */
        /* <DEDUP_REMOVED lines=8> */
[----:B------:R-:W-:Y:S01]  /*16e0*/  CS2R R52, SRZ ;  /* 0x0000000000347805 */ /* 0x000fe2000001ff00 */
[----:B------:R-:W-:Y:S01]  /*16f0*/  IMAD.MOV.U32 R54, RZ, RZ, RZ ;  /* 0x000000ffff367224 */ /* 0x000fe200078e00ff */
[----:B------:R-:W-:Y:S06]  /*1700*/  @!P1 BRA `(.L_x_17) ;  /* 0x0000000400009947 */ /* 0x000fec0003800000 */
[----:B0-----:R-:W-:Y:S01]  /*1710*/  IMAD.MOV.U32 R18, RZ, RZ, R15 ;  /* 0x000000ffff127224 */ /* 0x001fe200078e000f */
[----:B------:R-:W-:Y:S01]  /*1720*/  UPLOP3.LUT UP0, UPT, UPT, UPT, UPT, 0x40, 0x0 ;  /* 0x000000000000789c */ /* 0x000fe20003f0e870 */
[----:B------:R-:W-:Y:S01]  /*1730*/  IMAD.U32 R21, RZ, RZ, UR5 ;  /* 0x00000005ff157e24 */ /* 0x000fe2000f8e00ff */
[----:B------:R-:W-:Y:S01]  /*1740*/  UMOV UR18, UR4 ;  /* 0x0000000400127c82 */ /* 0x000fe20008000000 */
[----:B------:R-:W-:-:S08]  /*1750*/  UMOV UR19, UR4 ;  /* 0x0000000400137c82 */ /* 0x000fd00008000000 */
.L_x_24:
[----:B------:R-:W-:-:S13]  /*1760*/  ISETP.NE.AND P1, PT, R64, 0x3, PT ;  /* 0x000000034000780c */ /* 0x000fda0003f25270 */
[----:B01----:R-:W-:Y:S05]  /*1770*/  @!P1 BRA `(.L_x_18) ;  /* 0x0000000000049947 */ /* 0x003fea0003800000 */
[----:B------:R-:W-:Y:S01]  /*1780*/  BPT.TRAP 0x1 ;  /* 0x000000040000795c */ /* 0x000fe20000300000 */
.L_x_18:
[----:B------:R-:W-:Y:S01]  /*1790*/  ULEA UR8, UR18, UR7, 0x3 ;  /* 0x0000000712087291 */ /* 0x000fe2000f8e183f */
[----:B------:R-:W-:-:S08]  /*17a0*/  SHF.L.U32 R19, R21, 0x1f, RZ ;  /* 0x0000001f15137819 */ /* 0x000fd000000006ff */
[----:B------:R0:W1:Y:S01]  /*17b0*/  SYNCS.PHASECHK.TRANS64.TRYWAIT P0, [UR8], R19 ;  /* 0x00000013ff0075a7 */ /* 0x0000620008000148 */
[----:B------:R-:W-:Y:S05]  /*17c0*/  @!P1 BRA `(.L_x_19) ;  /* 0x0000000000049947 */ /* 0x000fea0003800000 */
[----:B------:R-:W-:Y:S01]  /*17d0*/  BPT.TRAP 0x1 ;  /* 0x000000040000795c */ /* 0x000fe20000300000 */
.L_x_19:
[----:B-1----:R-:W-:Y:S05]  /*17e0*/  @P0 BRA `(.L_x_20) ;  /* 0x0000000000080947 */ /* 0x002fea0003800000 */
[----:B------:R-:W1:Y:S02]  /*17f0*/  SYNCS.PHASECHK.TRANS64.TRYWAIT P0, [UR8], R19 ;  /* 0x00000013ff0075a7 */ /* 0x000e640008000148 */
[----:B-1----:R-:W-:Y:S05]  /*1800*/  @!P0 BRA `(.L_x_21) ;  /* 0x0000004400848947 */ /* 0x002fea0003800000 */
.L_x_20:
[----:B------:R-:W-:Y:S02]  /*1810*/  USHF.L.U32 UR8, UR18, 0xa, URZ ;  /* 0x0000000a12087899 */ /* 0x000fe4000800063f */
[----:B------:R-:W-:Y:S02]  /*1820*/  ULEA UR20, UR18, UR14, 0x9 ;  /* 0x0000000e12147291 */ /* 0x000fe4000f8e483f */
[----:B------:R-:W-:Y:S02]  /*1830*/  UIADD3 UR21, UR8, UR15, URZ ;  /* 0x0000000f08157290 */ /* 0x000fe4000fffe03f */
[----:B------:R-:W-:Y:S01]  /*1840*/  LEA.HI.SX32 R56, R16, UR8, 0x1d ;  /* 0x0000000810387c11 */ /* 0x000fe2000f8feaff */
[----:B------:R-:W-:Y:S01]  /*1850*/  UMOV UR9, 0x40000040 ;  /* 0x4000004000097882 */ /* 0x000fe20000000000 */
[----:B------:R-:W-:Y:S01]  /*1860*/  UMOV UR11, 0x40000040 ;  /* 0x40000040000b7882 */ /* 0x000fe20000000000 */
[----:B------:R-:W-:Y:S02]  /*1870*/  UMOV UR8, UR20 ;  /* 0x0000001400087c82 */ /* 0x000fe40008000000 */
[----:B------:R-:W-:Y:S01]  /*1880*/  UMOV UR10, UR21 ;  /* 0x00000015000a7c82 */ /* 0x000fe20008000000 */
[----:B------:R-:W2:Y:S02]  /*1890*/  LDS.128 R56, [R56+UR7+0x36180] ;  /* 0x0361800738387984 */ /* 0x000ea40008000c00 */
[----:B--2---:R-:W-:-:S06]  /*18a0*/  WARPGROUP.ARRIVE ;  /* 0x00000000000079c5 */ /* 0x004fcc0000000000 */
[----:B------:R-:W-:Y:S01]  /*18b0*/  HGMMA.SP.64x64x32.F32.BF16 R24, gdesc[UR8], R24, UP0, R56, 0x0 ;  /* 0x08e03800081879f0 */ /* 0x000fe2000bf01a18 */
[----:B------:R-:W-:Y:S02]  /*18c0*/  UIADD3 UR8, UR20, 0x2, URZ ;  /* 0x0000000214087890 */ /* 0x000fe4000fffe03f */
[----:B------:R-:W-:Y:S01]  /*18d0*/  UIADD3 UR10, UR21, 0x4, URZ ;  /* 0x00000004150a7890 */ /* 0x000fe2000fffe03f */
[----:B------:R-:W-:Y:S01]  /*18e0*/  UMOV UR9, 0x40000040 ;  /* 0x4000004000097882 */ /* 0x000fe20000000000 */
[----:B------:R-:W-:-:S07]  /*18f0*/  UMOV UR11, 0x40000040 ;  /* 0x40000040000b7882 */ /* 0x000fce0000000000 */
[----:B------:R-:W-:Y:S01]  /*1900*/  HGMMA.SP.64x64x32.F32.BF16 R24, gdesc[UR8], R24, R57, 0x0 ;  /* 0x08e03900081879f0 */ /* 0x000fe20008701a18 */
        /* <DEDUP_REMOVED lines=9> */
[----:B------:R-:W-:Y:S03]  /*19a0*/  HGMMA.SP.64x64x32.F32.BF16 R24, gdesc[UR8], R24, R59, 0x0, gsb0 ;  /* 0x08e03b00081879f0 */ /* 0x000fe60008001a18 */
[----:B------:R-:W-:Y:S02]  /*19b0*/  WARPGROUP.DEPBAR.LE gsb0, 0x0 ;  /* 0x00008000000079c5 */ /* 0x000fe40000010000 */
[----:B------:R-:W-:Y:S05]  /*19c0*/  @!P1 BRA `(.L_x_22) ;  /* 0x0000000000049947 */ /* 0x000fea0003800000 */
[----:B------:R-:W-:Y:S01]  /*19d0*/  BPT.TRAP 0x1 ;  /* 0x000000040000795c */ /* 0x000fe20000300000 */
.L_x_22:
[----:B------:R-:W-:Y:S01]  /*19e0*/  ULEA UR8, UR19, UR7, 0x3 ;  /* 0x0000000713087291 */ /* 0x000fe2000f8e183f */
[----:B------:R-:W-:-:S03]  /*19f0*/  ISETP.GT.U32.AND P0, PT, R7, 0x1, PT ;  /* 0x000000010700780c */ /* 0x000fc60003f04070 */
[----:B------:R-:W-:-:S04]  /*1a00*/  UIADD3 UR8, UR8, 0x48, URZ ;  /* 0x0000004808087890 */ /* 0x000fc8000fffe03f */
[----:B------:R-:W-:-:S09]  /*1a10*/  UPRMT UR8, URZ, 0x654, UR8 ;  /* 0x000006543f087896 */ /* 0x000fd20008000008 */
[----:B------:R-:W-:Y:S01]  /*1a20*/  SYNCS.ARRIVE.TRANS64.RED.A1T0 RZ, [UR8], RZ ;  /* 0x000000ffffff79a7 */ /* 0x000fe20008100408 */
[----:B------:R-:W-:Y:S05]  /*1a30*/  @P0 BRA `(.L_x_23) ;  /* 0x0000000000040947 */ /* 0x000fea0003800000 */
[----:B------:R-:W-:Y:S01]  /*1a40*/  BPT.TRAP 0x1 ;  /* 0x000000040000795c */ /* 0x000fe20000300000 */
.L_x_23:
[----:B------:R-:W-:Y:S01]  /*1a50*/  UIADD3 UR18, UR18, 0x1, URZ ;  /* 0x0000000112127890 */ /* 0x000fe2000fffe03f */
[C---:B------:R-:W-:Y:S01]  /*1a60*/  ISETP.GT.AND P0, PT, R18.reuse, 0x1, PT ;  /* 0x000000011200780c */ /* 0x040fe20003f04270 */
[----:B------:R-:W-:Y:S01]  /*1a70*/  UIADD3 UR19, UR19, 0x1, URZ ;  /* 0x0000000113137890 */ /* 0x000fe2000fffe03f */
[----:B------:R-:W-:Y:S01]  /*1a80*/  VIADD R18, R18, 0xffffffff ;  /* 0xffffffff12127836 */ /* 0x000fe20000000000 */
[----:B------:R-:W-:Y:S02]  /*1a90*/  UISETP.NE.AND UP0, UPT, UR18, 0x9, UPT ;  /* 0x000000091200788c */ /* 0x000fe4000bf05270 */
[----:B------:R-:W-:Y:S02]  /*1aa0*/  UISETP.NE.AND UP1, UPT, UR19, 0x9, UPT ;  /* 0x000000091300788c */ /* 0x000fe4000bf25270 */
[----:B------:R-:W-:Y:S02]  /*1ab0*/  USEL UR8, URZ, 0x1, UP0 ;  /* 0x000000013f087887 */ /* 0x000fe40008000000 */
[----:B------:R-:W-:-:S02]  /*1ac0*/  USEL UR18, UR18, URZ, UP0 ;  /* 0x0000003f12127287 */ /* 0x000fc40008000000 */
[----:B------:R-:W-:Y:S02]  /*1ad0*/  USEL UR19, UR19, URZ, UP1 ;  /* 0x0000003f13137287 */ /* 0x000fe40008800000 */
[----:B------:R-:W-:Y:S01]  /*1ae0*/  UPLOP3.LUT UP0, UPT, UPT, UPT, UPT, 0x80, 0x0 ;  /* 0x000000000000789c */ /* 0x000fe20003f0f070 */
[----:B------:R-:W-:Y:S01]  /*1af0*/  LOP3.LUT R21, R21, UR8, RZ, 0x3c, !PT ;  /* 0x0000000815157c12 */ /* 0x000fe2000f8e3cff */
[----:B------:R-:W-:Y:S09]  /*1b00*/  @P0 BRA `(.L_x_24) ;  /* 0xfffffffc00140947 */ /* 0x000ff2000383ffff */
.L_x_17:
[----:B01----:R-:W-:Y:S01]  /*1b10*/  IMAD.U32 R19, RZ, RZ, UR24 ;  /* 0x00000018ff137e24 */ /* 0x003fe2000f8e00ff */
[----:B------:R-:W-:Y:S01]  /*1b20*/  SHF.L.U32 R18, R65, 0x1f, RZ ;  /* 0x0000001f41127819 */ /* 0x000fe200000006ff */
[----:B------:R-:W-:Y:S01]  /*1b30*/  UIADD3 UR4, UR4, UR22, URZ ;  /* 0x0000001604047290 */ /* 0x000fe2000fffe03f */
[----:B------:R-:W0:Y:S01]  /*1b40*/  LDC R22, c[0x0][0x288] ;  /* 0x0000a200ff167b82 */ /* 0x000e220000000800 */
[----:B------:R-:W-:Y:S01]  /*1b50*/  UISETP.GE.U32.AND UP1, UPT, UR22, 0x9, UPT ;  /* 0x000000091600788c */ /* 0x000fe2000bf26070 */
[----:B------:R-:W-:Y:S01]  /*1b60*/  SHF.R.S32.HI R56, RZ, 0x1f, R5 ;  /* 0x0000001fff387819 */ /* 0x000fe20000011405 */
[----:B------:R-:W-:Y:S02]  /*1b70*/  UISETP.GT.U32.AND UP0, UPT, UR4, 0x8, UPT ;  /* 0x000000080400788c */ /* 0x000fe4000bf04070 */
[----:B------:R-:W-:Y:S02]  /*1b80*/  UIMAD.WIDE.U32 UR8, UR4, 0x38e38e39, URZ ;  /* 0x38e38e39040878a5 */ /* 0x000fe4000f8e003f */
[----:B------:R-:W-:Y:S01]  /*1b90*/  UISETP.LT.U32.AND UP0, UPT, UR22, 0x9, UP0 ;  /* 0x000000091600788c */ /* 0x000fe20008701070 */
[----:B------:R1:W-:Y:S01]  /*1ba0*/  SYNCS.ARRIVE.TRANS64.A1T0 RZ, [R19+UR23], RZ ;  /* 0x000000ff13ff79a7 */ /* 0x0003e20008100017 */
[----:B------:R-:W-:-:S02]  /*1bb0*/  WARPGROUP.DEPBAR.LE gsb0, 0x0 ;  /* 0x00008000000079c5 */ /* 0x000fc40000010000 */
[----:B------:R-:W-:Y:S02]  /*1bc0*/  USEL UR10, URZ, 0x1, !UP0 ;  /* 0x000000013f0a7887 */ /* 0x000fe4000c000000 */
[----:B------:R-:W-:Y:S02]  /*1bd0*/  USHF.R.U32.HI UR8, URZ, 0x1, UR9 ;  /* 0x000000013f087899 */ /* 0x000fe40008011609 */
[----:B------:R-:W-:Y:S01]  /*1be0*/  ULOP3.LUT UR5, UR5, UR10, URZ, 0x3c, !UPT ;  /* 0x0000000a05057292 */ /* 0x000fe2000f8e3c3f */
[----:B------:R-:W2:Y:S01]  /*1bf0*/  SYNCS.PHASECHK.TRANS64.TRYWAIT P0, [UR12+0x8], R18 ;  /* 0x00000812ff0075a7 */ /* 0x000ea2000800014c */
[----:B------:R-:W-:Y:S02]  /*1c00*/  UIMAD UR4, UR8, -0x9, UR4 ;  /* 0xfffffff7080478a4 */ /* 0x000fe4000f8e0204 */
[----:B------:R-:W-:Y:S01]  /*1c10*/  @UP1 ULOP3.LUT UR5, UR5, 0x1, UR8, 0x78, !UPT ;  /* 0x0000000105051892 */ /* 0x000fe2000f8e7808 */
[----:B012---:R-:W-:Y:S11]  /*1c20*/  @!P0 BRA `(.L_x_25) ;  /* 0x0000004000948947 */ /* 0x007ff60003800000 */
.L_x_118:
[----:B------:R-:W-:Y:S01]  /*1c30*/  ULDC.64 UR8, c[0x0][0x6d0] ;  /* 0x0001b40000087ab9 */ /* 0x000fe20000000a00 */
[----:B------:R-:W-:Y:S02]  /*1c40*/  IMAD.SHL.U32 R60, R6, 0x40, RZ ;  /* 0x00000040063c7824 */ /* 0x000fe400078e00ff */
[----:B0-----:R-:W-:Y:S02]  /*1c50*/  IMAD R18, R56, UR8, RZ ;  /* 0x0000000838127c24 */ /* 0x001fe4000f8e02ff */
[C---:B------:R-:W-:Y:S01]  /*1c60*/  IMAD.WIDE.U32 R20, R5.reuse, UR8, R10 ;  /* 0x0000000805147c25 */ /* 0x040fe2000f8e000a */
[----:B------:R-:W-:Y:S01]  /*1c70*/  ULDC UR8, c[0x0][0x284] ;  /* 0x0000a10000087ab9 */ /* 0x000fe20000000800 */
[----:B------:R-:W-:Y:S02]  /*1c80*/  SHF.R.S32.HI R61, RZ, 0x1f, R60 ;  /* 0x0000001fff3d7819 */ /* 0x000fe4000001143c */
[----:B------:R-:W-:Y:S01]  /*1c90*/  IMAD.SHL.U32 R23, R4, 0x40, RZ ;  /* 0x0000004004177824 */ /* 0x000fe200078e00ff */
[C---:B------:R-:W-:Y:S01]  /*1ca0*/  ISETP.GE.AND P0, PT, R60.reuse, UR8, PT ;  /* 0x000000083c007c0c */ /* 0x040fe2000bf06270 */
[----:B------:R-:W-:Y:S01]  /*1cb0*/  IMAD R57, R5, UR9, R18 ;  /* 0x0000000905397c24 */ /* 0x000fe2000f8e0212 */
[----:B------:R-:W-:Y:S01]  /*1cc0*/  IADD3 R20, P1, R60, R20, RZ ;  /* 0x000000143c147210 */ /* 0x000fe20007f3e0ff */
[----:B------:R-:W-:Y:S01]  /*1cd0*/  IMAD.WIDE R18, R14, 0x2, RZ ;  /* 0x000000020e127825 */ /* 0x000fe200078e02ff */
[----:B------:R-:W-:-:S02]  /*1ce0*/  ISETP.GE.OR P0, PT, R23, R22, P0 ;  /* 0x000000161700720c */ /* 0x000fc40000706670 */
[----:B------:R-:W-:Y:S01]  /*1cf0*/  IADD3.X R21, R61, R21, R57, P1, !PT ;  /* 0x000000153d157210 */ /* 0x000fe20000ffe439 */
[----:B------:R-:W-:Y:S02]  /*1d00*/  IMAD R6, R14, -0x2, R22 ;  /* 0xfffffffe0e067824 */ /* 0x000fe400078e0216 */
[----:B------:R-:W-:-:S04]  /*1d10*/  IMAD.WIDE R62, R4, 0x40, R18 ;  /* 0x00000040043e7825 */ /* 0x000fc800078e0212 */
[----:B------:R-:W-:-:S04]  /*1d20*/  IMAD.IADD R4, R6, 0x1, -R23 ;  /* 0x0000000106047824 */ /* 0x000fc800078e0a17 */
[----:B------:R-:W-:Y:S05]  /*1d30*/  @P0 BRA `(.L_x_26) ;  /* 0x0000002400940947 */ /* 0x000fea0003800000 */
[----:B------:R-:W0:Y:S01]  /*1d40*/  LDC.64 R72, c[0x0][0x6c8] ;  /* 0x0001b200ff487b82 */ /* 0x000e220000000a00 */
[----:B-----5:R-:W-:Y:S01]  /*1d50*/  FSETP.NEU.AND P0, PT, R13, RZ, PT ;  /* 0x000000ff0d00720b */ /* 0x020fe20003f0d000 */
[----:B------:R-:W-:Y:S01]  /*1d60*/  IMAD.IADD R66, R17, 0x1, -R60 ;  /* 0x0000000111427824 */ /* 0x000fe200078e0a3c */
[----:B------:R-:W-:Y:S01]  /*1d70*/  ISETP.GT.AND P1, PT, R4, RZ, PT ;  /* 0x000000ff0400720c */ /* 0x000fe20003f24270 */
[----:B------:R-:W-:Y:S03]  /*1d80*/  BSSY B0, `(.L_x_26) ;  /* 0x0000260000007945 */ /* 0x000fe60003800000 */
[----:B------:R-:W-:Y:S01]  /*1d90*/  ISETP.GT.AND P5, PT, R66, RZ, P1 ;  /* 0x000000ff4200720c */ /* 0x000fe20000fa4270 */
[-C--:B0-----:R-:W-:Y:S02]  /*1da0*/  IMAD R6, R63, R72.reuse, RZ ;  /* 0x000000483f067224 */ /* 0x081fe400078e02ff */
[----:B------:R-:W-:-:S04]  /*1db0*/  IMAD.WIDE.U32 R68, R62, R72, R20 ;  /* 0x000000483e447225 */ /* 0x000fc800078e0014 */
[----:B------:R-:W-:-:S04]  /*1dc0*/  IMAD R19, R62, R73, R6 ;  /* 0x000000493e137224 */ /* 0x000fc800078e0206 */
[----:B------:R-:W-:Y:S01]  /*1dd0*/  IMAD.IADD R57, R69, 0x1, R19 ;  /* 0x0000000145397824 */ /* 0x000fe200078e0213 */
[----:B------:R-:W-:Y:S06]  /*1de0*/  @!P0 BRA `(.L_x_27) ;  /* 0x0000001800a88947 */ /* 0x000fec0003800000 */
[----:B------:R-:W-:Y:S01]  /*1df0*/  ULDC.64 UR8, c[0x0][0x6b8] ;  /* 0x0001ae0000087ab9 */ /* 0x000fe20000000a00 */
[----:B------:R-:W-:Y:S01]  /*1e00*/  ULDC.64 UR18, c[0x0][0x6b0] ;  /* 0x0001ac0000127ab9 */ /* 0x000fe20000000a00 */
[----:B------:R-:W-:Y:S01]  /*1e10*/  IMAD.WIDE.U32 R18, R5, UR8, R10 ;  /* 0x0000000805127c25 */ /* 0x000fe2000f8e000a */
[----:B------:R-:W-:Y:S01]  /*1e20*/  ULDC.64 UR20, c[0x0][0x6a8] ;  /* 0x0001aa0000147ab9 */ /* 0x000fe20000000a00 */
[----:B------:R-:W0:Y:S01]  /*1e30*/  LDC.64 R58, c[0x0][0x6b0] ;  /* 0x0001ac00ff3a7b82 */ /* 0x000e220000000a00 */
[----:B------:R-:W-:Y:S01]  /*1e40*/  ULDC.64 UR10, c[0x0][0x6c0] ;  /* 0x0001b000000a7ab9 */ /* 0x000fe20000000a00 */
[----:B------:R-:W-:Y:S01]  /*1e50*/  IMAD R6, R56, UR8, RZ ;  /* 0x0000000838067c24 */ /* 0x000fe2000f8e02ff */
[----:B------:R-:W-:Y:S01]  /*1e60*/  IADD3 R20, P0, R60, R18, RZ ;  /* 0x000000123c147210 */ /* 0x000fe20007f1e0ff */
[----:B------:R-:W-:Y:S02]  /*1e70*/  IMAD R23, R63, UR18, RZ ;  /* 0x000000123f177c24 */ /* 0x000fe4000f8e02ff */
[----:B------:R-:W-:-:S02]  /*1e80*/  IMAD R67, R5, UR9, R6 ;  /* 0x0000000905437c24 */ /* 0x000fc4000f8e0206 */
[----:B------:R-:W-:-:S03]  /*1e90*/  IMAD R71, R62, UR19, R23 ;  /* 0x000000133e477c24 */ /* 0x000fc6000f8e0217 */
[----:B------:R-:W-:-:S03]  /*1ea0*/  IADD3.X R21, R61, R19, R67, P0, !PT ;  /* 0x000000133d157210 */ /* 0x000fc600007fe443 */
[----:B------:R-:W-:-:S04]  /*1eb0*/  IMAD.WIDE.U32 R18, R62, UR18, R20 ;  /* 0x000000123e127c25 */ /* 0x000fc8000f8e0014 */
[----:B------:R-:W-:Y:S01]  /*1ec0*/  IMAD.IADD R19, R19, 0x1, R71 ;  /* 0x0000000113137824 */ /* 0x000fe200078e0247 */
[----:B------:R-:W-:-:S04]  /*1ed0*/  LEA R22, P0, R18, UR20, 0x2 ;  /* 0x0000001412167c11 */ /* 0x000fc8000f8010ff */
[----:B------:R-:W-:-:S05]  /*1ee0*/  LEA.HI.X R23, R18, UR21, R19, 0x2, P0 ;  /* 0x0000001512177c11 */ /* 0x000fca00080f1413 */
[----:B------:R-:W2:Y:S01]  /*1ef0*/  @P5 LDG.E.LTC128B R6, desc[UR16][R22.64] ;  /* 0x0000001016065981 */ /* 0x000ea2000c1e1920 */
[----:B------:R-:W-:Y:S01]  /*1f00*/  IMAD.WIDE.U32 R18, R62, UR18, R60 ;  /* 0x000000123e127c25 */ /* 0x000fe2000f8e003c */
[----:B------:R-:W-:Y:S01]  /*1f10*/  LEA R56, P0, R68, UR10, 0x2 ;  /* 0x0000000a44387c11 */ /* 0x000fe2000f8010ff */
[----:B------:R-:W-:Y:S01]  /*1f20*/  BSSY B1, `(.L_x_28) ;  /* 0x0000016000017945 */ /* 0x000fe20003800000 */
[----:B------:R-:W-:Y:S02]  /*1f30*/  IADD3 R18, P2, R10, R18, RZ ;  /* 0x000000120a127210 */ /* 0x000fe40007f5e0ff */
[----:B------:R-:W-:Y:S01]  /*1f40*/  LEA.HI.X R57, R68, UR11, R57, 0x2, P0 ;  /* 0x0000000b44397c11 */ /* 0x000fe200080f1439 */
[----:B0-----:R-:W-:Y:S01]  /*1f50*/  IMAD.WIDE.U32 R68, R62, UR18, R58 ;  /* 0x000000123e447c25 */ /* 0x001fe2000f8e003a */
[----:B------:R-:W-:Y:S02]  /*1f60*/  ISETP.GT.AND P0, PT, R4, 0x1, PT ;  /* 0x000000010400780c */ /* 0x000fe40003f04270 */
[----:B------:R-:W-:Y:S01]  /*1f70*/  IADD3.X R19, R11, R71, R19, P2, !PT ;  /* 0x000000470b137210 */ /* 0x000fe200017fe413 */
[----:B------:R-:W-:Y:S01]  /*1f80*/  IMAD.IADD R71, R71, 0x1, R69 ;  /* 0x0000000147477824 */ /* 0x000fe200078e0245 */
[----:B------:R-:W-:-:S02]  /*1f90*/  ISETP.GT.AND P2, PT, R66, RZ, P0 ;  /* 0x000000ff4200720c */ /* 0x000fc40000744270 */
[----:B------:R-:W-:Y:S01]  /*1fa0*/  LEA R58, P4, R72, R56, 0x2 ;  /* 0x00000038483a7211 */ /* 0x000fe200078810ff */
[----:B------:R-:W-:-:S04]  /*1fb0*/  IMAD.WIDE.U32 R18, R5, UR8, R18 ;  /* 0x0000000805127c25 */ /* 0x000fc8000f8e0012 */
[----:B------:R-:W-:Y:S02]  /*1fc0*/  IMAD.IADD R19, R67, 0x1, R19 ;  /* 0x0000000143137824 */ /* 0x000fe400078e0213 */
[----:B--2---:R-:W-:-:S04]  /*1fd0*/  FMUL R63, R6, R13 ;  /* 0x0000000d063f7220 */ /* 0x004fc80000400000 */
[----:B------:R-:W-:Y:S01]  /*1fe0*/  FFMA R75, R24, R12, R63 ;  /* 0x0000000c184b7223 */ /* 0x000fe2000000003f */
[----:B------:R-:W-:-:S04]  /*1ff0*/  IADD3 R24, P6, R20, R68, RZ ;  /* 0x0000004414187210 */ /* 0x000fc80007fde0ff */
[----:B------:R0:W-:Y:S01]  /*2000*/  @P5 STG.E desc[UR16][R56.64], R75 ;  /* 0x0000004b38005986 */ /* 0x0001e2000c101910 */
[----:B------:R-:W-:Y:S01]  /*2010*/  IMAD.X R21, R71, 0x1, R21, P6 ;  /* 0x0000000147157824 */ /* 0x000fe200030e0615 */
[----:B------:R-:W-:Y:S02]  /*2020*/  LEA R62, P6, R18, UR20, 0x2 ;  /* 0x00000014123e7c11 */ /* 0x000fe4000f8c10ff */
[----:B------:R-:W-:Y:S02]  /*2030*/  LEA R20, P5, R24, UR20, 0x2 ;  /* 0x0000001418147c11 */ /* 0x000fe4000f8a10ff */
[----:B------:R-:W-:Y:S02]  /*2040*/  LEA.HI.X R63, R18, UR21, R19, 0x2, P6 ;  /* 0x00000015123f7c11 */ /* 0x000fe4000b0f1413 */
[----:B------:R-:W-:Y:S01]  /*2050*/  LEA.HI.X R21, R24, UR21, R21, 0x2, P5 ;  /* 0x0000001518157c11 */ /* 0x000fe2000a8f1415 */
[----:B------:R-:W-:Y:S08]  /*2060*/  @!P2 BRA `(.L_x_29) ;  /* 0x000000000004a947 */ /* 0x000ff00003800000 */
[----:B------:R1:W5:Y:S02]  /*2070*/  LDG.E.LTC128B R6, desc[UR16][R20.64] ;  /* 0x0000001014067981 */ /* 0x000364000c1e1920 */
.L_x_29:
[----:B------:R-:W-:Y:S05]  /*2080*/  BSYNC B1 ;  /* 0x0000000000017941 */ /* 0x000fea0003800000 */
.L_x_28:
[----:B-----5:R-:W-:Y:S01]  /*2090*/  FMUL R24, R6, R13 ;  /* 0x0000000d06187220 */ /* 0x020fe20000400000 */
[----:B------:R-:W-:Y:S01]  /*20a0*/  LEA.HI.X R59, R72, R57, R73, 0x2, P4 ;  /* 0x00000039483b7211 */ /* 0x000fe200020f1449 */
[----:B------:R-:W-:Y:S01]  /*20b0*/  BSSY B1, `(.L_x_30) ;  /* 0x0000008000017945 */ /* 0x000fe20003800000 */
[----:B------:R-:W-:Y:S01]  /*20c0*/  ISETP.GT.AND P1, PT, R66, 0x8, P1 ;  /* 0x000000084200780c */ /* 0x000fe20000f24270 */
[----:B------:R-:W-:Y:S01]  /*20d0*/  FFMA R25, R25, R12, R24 ;  /* 0x0000000c19197223 */ /* 0x000fe20000000018 */
[----:B------:R-:W-:-:S04]  /*20e0*/  IADD3 R18, P5, P6, R10, R68, R60 ;  /* 0x000000440a127210 */ /* 0x000fc80007ebe03c */
[----:B------:R2:W-:Y:S01]  /*20f0*/  @P2 STG.E desc[UR16][R58.64], R25 ;  /* 0x000000193a002986 */ /* 0x0005e2000c101910 */
[----:B------:R-:W-:-:S06]  /*2100*/  IADD3.X R19, R11, R71, R61, P5, P6 ;  /* 0x000000470b137210 */ /* 0x000fcc0002fec43d */
[----:B------:R-:W-:Y:S05]  /*2110*/  @!P1 BRA `(.L_x_31) ;  /* 0x0000000000049947 */ /* 0x000fea0003800000 */
[----:B------:R3:W5:Y:S02]  /*2120*/  LDG.E.LTC128B R6, desc[UR16][R62.64+0x20] ;  /* 0x000020103e067981 */ /* 0x000764000c1e1920 */
.L_x_31:
[----:B------:R-:W-:Y:S05]  /*2130*/  BSYNC B1 ;  /* 0x0000000000017941 */ /* 0x000fea0003800000 */
.L_x_30:
[----:B------:R-:W-:-:S04]  /*2140*/  IMAD.WIDE.U32 R18, R5, UR8, R18 ;  /* 0x0000000805127c25 */ /* 0x000fc8000f8e0012 */
[----:B--2--5:R-:W-:Y:S01]  /*2150*/  FMUL R25, R6, R13 ;  /* 0x0000000d06197220 */ /* 0x024fe20000400000 */
[----:B------:R-:W-:Y:S01]  /*2160*/  ISETP.GT.AND P0, PT, R66, 0x8, P0 ;  /* 0x000000084200780c */ /* 0x000fe20000704270 */
[----:B------:R-:W-:Y:S01]  /*2170*/  USHF.L.U64.HI UR11, UR18, 0x5, UR19 ;  /* 0x00000005120b7899 */ /* 0x000fe20008010213 */
[----:B------:R-:W-:Y:S01]  /*2180*/  IMAD.IADD R5, R67, 0x1, R19 ;  /* 0x0000000143057824 */ /* 0x000fe200078e0213 */
[----:B------:R-:W-:Y:S01]  /*2190*/  LEA R24, P5, R18, UR20, 0x2 ;  /* 0x0000001412187c11 */ /* 0x000fe2000f8a10ff */
[----:B------:R-:W-:Y:S01]  /*21a0*/  FFMA R61, R26, R12, R25 ;  /* 0x0000000c1a3d7223 */ /* 0x000fe20000000019 */
[----:B------:R-:W-:Y:S01]  /*21b0*/  @P1 IMAD.MOV.U32 R19, RZ, RZ, R57 ;  /* 0x000000ffff131224 */ /* 0x000fe200078e0039 */
[----:B------:R-:W-:Y:S01]  /*21c0*/  ISETP.GT.AND P2, PT, R4, 0x8, PT ;  /* 0x000000080400780c */ /* 0x000fe20003f44270 */
[----:B------:R-:W-:Y:S01]  /*21d0*/  USHF.L.U32 UR10, UR18, 0x5, URZ ;  /* 0x00000005120a7899 */ /* 0x000fe2000800063f */
[----:B------:R-:W-:Y:S01]  /*21e0*/  LEA.HI.X R25, R18, UR21, R5, 0x2, P5 ;  /* 0x0000001512197c11 */ /* 0x000fe2000a8f1405 */
[----:B------:R-:W-:Y:S01]  /*21f0*/  @P1 IMAD.MOV.U32 R18, RZ, RZ, R56 ;  /* 0x000000ffff121224 */ /* 0x000fe200078e0038 */
[----:B------:R-:W-:Y:S01]  /*2200*/  BSSY B1, `(.L_x_32) ;  /* 0x0000005000017945 */ /* 0x000fe20003800000 */
[----:B------:R-:W-:-:S03]  /*2210*/  ISETP.GT.AND P4, PT, R66, RZ, P2 ;  /* 0x000000ff4200720c */ /* 0x000fc60001784270 */
[----:B------:R2:W-:Y:S01]  /*2220*/  @P1 STG.E desc[UR16][R18.64+0x20], R61 ;  /* 0x0000203d12001986 */ /* 0x0005e2000c101910 */
[----:B------:R-:W-:Y:S09]  /*2230*/  @!P0 BRA `(.L_x_33) ;  /* 0x0000000000048947 */ /* 0x000ff20003800000 */
[----:B------:R4:W5:Y:S02]  /*2240*/  LDG.E.LTC128B R6, desc[UR16][R24.64+0x20] ;  /* 0x0000201018067981 */ /* 0x000964000c1e1920 */
.L_x_33:
[----:B------:R-:W-:Y:S05]  /*2250*/  BSYNC B1 ;  /* 0x0000000000017941 */ /* 0x000fea0003800000 */
.L_x_32:
[----:B--2--5:R-:W-:Y:S01]  /*2260*/  FMUL R18, R6, R13 ;  /* 0x0000000d06127220 */ /* 0x024fe20000400000 */
[----:B----4-:R-:W-:-:S03]  /*2270*/  IADD3 R24, P1, R22, UR10, RZ ;  /* 0x0000000a16187c10 */ /* 0x010fc6000ff3e0ff */
[----:B---3--:R-:W-:Y:S01]  /*2280*/  FFMA R63, R27, R12, R18 ;  /* 0x0000000c1b3f7223 */ /* 0x008fe20000000012 */
[----:B------:R-:W-:Y:S01]  /*2290*/  IMAD.MOV.U32 R18, RZ, RZ, R6 ;  /* 0x000000ffff127224 */ /* 0x000fe200078e0006 */
[----:B------:R-:W-:-:S03]  /*22a0*/  IADD3.X R25, R23, UR11, RZ, P1, !PT ;  /* 0x0000000b17197c10 */ /* 0x000fc60008ffe4ff */
[----:B------:R2:W-:Y:S04]  /*22b0*/  @P0 STG.E desc[UR16][R58.64+0x20], R63 ;  /* 0x0000203f3a000986 */ /* 0x0005e8000c101910 */
[----:B------:R-:W3:Y:S01]  /*22c0*/  @P4 LDG.E.LTC128B R18, desc[UR16][R24.64] ;  /* 0x0000001018124981 */ /* 0x000ee2000c1e1920 */
[C---:B------:R-:W-:Y:S01]  /*22d0*/  IMAD.SHL.U32 R19, R72.reuse, 0x20, RZ ;  /* 0x0000002048137824 */ /* 0x040fe200078e00ff */
[----:B------:R-:W-:Y:S01]  /*22e0*/  SHF.L.U64.HI R6, R72, 0x5, R73 ;  /* 0x0000000548067819 */ /* 0x000fe20000010249 */
[----:B------:R-:W-:Y:S01]  /*22f0*/  BSSY B1, `(.L_x_34) ;  /* 0x000000c000017945 */ /* 0x000fe20003800000 */
[----:B------:R-:W-:Y:S02]  /*2300*/  ISETP.GT.AND P0, PT, R4, 0x9, PT ;  /* 0x000000090400780c */ /* 0x000fe40003f04270 */
[----:B------:R-:W-:-:S02]  /*2310*/  IADD3 R26, P5, R19, R56, RZ ;  /* 0x00000038131a7210 */ /* 0x000fc40007fbe0ff */
[----:B------:R-:W-:-:S03]  /*2320*/  ISETP.GT.AND P1, PT, R66, RZ, P0 ;  /* 0x000000ff4200720c */ /* 0x000fc60000724270 */
[----:B------:R-:W-:Y:S01]  /*2330*/  IMAD.X R27, R6, 0x1, R57, P5 ;  /* 0x00000001061b7824 */ /* 0x000fe200028e0639 */
[----:B------:R-:W-:-:S04]  /*2340*/  IADD3 R60, P5, R20, UR10, RZ ;  /* 0x0000000a143c7c10 */ /* 0x000fc8000ffbe0ff */
[----:B------:R-:W-:Y:S01]  /*2350*/  IADD3.X R61, R21, UR11, RZ, P5, !PT ;  /* 0x0000000b153d7c10 */ /* 0x000fe2000affe4ff */
[----:B---3--:R-:W-:-:S04]  /*2360*/  FMUL R5, R18, R13 ;  /* 0x0000000d12057220 */ /* 0x008fc80000400000 */
[----:B------:R-:W-:-:S05]  /*2370*/  FFMA R5, R28, R12, R5 ;  /* 0x0000000c1c057223 */ /* 0x000fca0000000005 */
[----:B------:R2:W-:Y:S01]  /*2380*/  @P4 STG.E desc[UR16][R26.64], R5 ;  /* 0x000000051a004986 */ /* 0x0005e2000c101910 */
[----:B------:R-:W-:Y:S05]  /*2390*/  @!P1 BRA `(.L_x_35) ;  /* 0x0000000000049947 */ /* 0x000fea0003800000 */
[----:B------:R3:W5:Y:S02]  /*23a0*/  LDG.E.LTC128B R18, desc[UR16][R60.64] ;  /* 0x000000103c127981 */ /* 0x000764000c1e1920 */
.L_x_35:
[----:B------:R-:W-:Y:S05]  /*23b0*/  BSYNC B1 ;  /* 0x0000000000017941 */ /* 0x000fea0003800000 */
.L_x_34:
[----:B------:R-:W-:Y:S01]  /*23c0*/  UIADD3 UR8, UP0, UR10, 0x20, URZ ;  /* 0x000000200a087890 */ /* 0x000fe2000ff1e03f */
[----:B------:R-:W-:Y:S01]  /*23d0*/  ISETP.GT.AND P2, PT, R66, 0x8, P2 ;  /* 0x000000084200780c */ /* 0x000fe20001744270 */
[----:B-----5:R-:W-:Y:S01]  /*23e0*/  FMUL R28, R18, R13 ;  /* 0x0000000d121c7220 */ /* 0x020fe20000400000 */
[----:B------:R-:W-:Y:S01]  /*23f0*/  IADD3 R62, P4, R19, R58, RZ ;  /* 0x0000003a133e7210 */ /* 0x000fe20007f9e0ff */
[----:B------:R-:W-:Y:S01]  /*2400*/  UIADD3.X UR9, URZ, UR11, URZ, UP0, !UPT ;  /* 0x0000000b3f097290 */ /* 0x000fe200087fe43f */
[----:B------:R-:W-:Y:S01]  /*2410*/  IMAD.MOV.U32 R68, RZ, RZ, R18 ;  /* 0x000000ffff447224 */ /* 0x000fe200078e0012 */
[----:B------:R-:W-:Y:S01]  /*2420*/  IADD3 R22, P5, R22, UR8, RZ ;  /* 0x0000000816167c10 */ /* 0x000fe2000ffbe0ff */
[----:B------:R-:W-:Y:S01]  /*2430*/  FFMA R69, R29, R12, R28 ;  /* 0x0000000c1d457223 */ /* 0x000fe2000000001c */
[----:B--2---:R-:W-:Y:S02]  /*2440*/  IMAD.X R63, R6, 0x1, R59, P4 ;  /* 0x00000001063f7824 */ /* 0x004fe400020e063b */
[----:B------:R-:W-:-:S03]  /*2450*/  IADD3.X R23, R23, UR9, RZ, P5, !PT ;  /* 0x0000000917177c10 */ /* 0x000fc6000affe4ff */
[----:B------:R2:W-:Y:S04]  /*2460*/  @P1 STG.E desc[UR16][R62.64], R69 ;  /* 0x000000453e001986 */ /* 0x0005e8000c101910 */
[----:B------:R-:W4:Y:S01]  /*2470*/  @P2 LDG.E.LTC128B R68, desc[UR16][R22.64] ;  /* 0x0000001016442981 */ /* 0x000f22000c1e1920 */
[----:B------:R-:W-:Y:S01]  /*2480*/  IADD3 R18, P1, R19, 0x20, RZ ;  /* 0x0000002013127810 */ /* 0x000fe20007f3e0ff */
[----:B------:R-:W-:Y:S01]  /*2490*/  BSSY B1, `(.L_x_36) ;  /* 0x000000c000017945 */ /* 0x000fe20003800000 */
[----:B------:R-:W-:Y:S02]  /*24a0*/  ISETP.GT.AND P4, PT, R66, 0x8, P0 ;  /* 0x000000084200780c */ /* 0x000fe40000784270 */
[----:B------:R-:W-:Y:S01]  /*24b0*/  IADD3 R28, P5, R18, R56, RZ ;  /* 0x00000038121c7210 */ /* 0x000fe20007fbe0ff */
[----:B------:R-:W-:Y:S01]  /*24c0*/  IMAD.X R5, RZ, RZ, R6, P1 ;  /* 0x000000ffff057224 */ /* 0x000fe200008e0606 */
[----:B-1----:R-:W-:-:S03]  /*24d0*/  IADD3 R20, P0, R20, UR8, RZ ;  /* 0x0000000814147c10 */ /* 0x002fc6000ff1e0ff */
[----:B------:R-:W-:Y:S01]  /*24e0*/  IMAD.X R29, R5, 0x1, R57, P5 ;  /* 0x00000001051d7824 */ /* 0x000fe200028e0639 */
[----:B------:R-:W-:Y:S01]  /*24f0*/  IADD3.X R21, R21, UR9, RZ, P0, !PT ;  /* 0x0000000915157c10 */ /* 0x000fe200087fe4ff */
[----:B----4-:R-:W-:-:S04]  /*2500*/  FMUL R67, R68, R13 ;  /* 0x0000000d44437220 */ /* 0x010fc80000400000 */
[----:B------:R-:W-:-:S05]  /*2510*/  FFMA R67, R30, R12, R67 ;  /* 0x0000000c1e437223 */ /* 0x000fca0000000043 */
[----:B------:R2:W-:Y:S01]  /*2520*/  @P2 STG.E desc[UR16][R28.64], R67 ;  /* 0x000000431c002986 */ /* 0x0005e2000c101910 */
[----:B------:R-:W-:Y:S05]  /*2530*/  @!P4 BRA `(.L_x_37) ;  /* 0x000000000004c947 */ /* 0x000fea0003800000 */
[----:B------:R1:W5:Y:S02]  /*2540*/  LDG.E.LTC128B R68, desc[UR16][R20.64] ;  /* 0x0000001014447981 */ /* 0x000364000c1e1920 */
.L_x_37:
[----:B------:R-:W-:Y:S05]  /*2550*/  BSYNC B1 ;  /* 0x0000000000017941 */ /* 0x000fea0003800000 */
.L_x_36:
[----:B-1----:R-:W-:Y:S01]  /*2560*/  IADD3 R20, P2, R18, R58, RZ ;  /* 0x0000003a12147210 */ /* 0x002fe20007f5e0ff */
[----:B-----5:R-:W-:Y:S01]  /*2570*/  FMUL R22, R68, R13 ;  /* 0x0000000d44167220 */ /* 0x020fe20000400000 */
[C---:B------:R-:W-:Y:S01]  /*2580*/  ISETP.GT.AND P1, PT, R4.reuse, 0x10, PT ;  /* 0x000000100400780c */ /* 0x040fe20003f24270 */
[----:B------:R-:W-:Y:S01]  /*2590*/  BSSY B1, `(.L_x_38) ;  /* 0x000000b000017945 */ /* 0x000fe20003800000 */
[----:B------:R-:W-:Y:S01]  /*25a0*/  ISETP.GT.AND P0, PT, R4, 0x11, PT ;  /* 0x000000110400780c */ /* 0x000fe20003f04270 */
[----:B------:R-:W-:Y:S01]  /*25b0*/  FFMA R31, R31, R12, R22 ;  /* 0x0000000c1f1f7223 */ /* 0x000fe20000000016 */
[----:B------:R-:W-:Y:S01]  /*25c0*/  IMAD.X R21, R5, 0x1, R59, P2 ;  /* 0x0000000105157824 */ /* 0x000fe200010e063b */
[----:B------:R-:W-:Y:S02]  /*25d0*/  ISETP.GT.AND P5, PT, R66, RZ, P1 ;  /* 0x000000ff4200720c */ /* 0x000fe40000fa4270 */
[----:B------:R-:W-:Y:S02]  /*25e0*/  IADD3 R22, P2, R24, UR10, RZ ;  /* 0x0000000a18167c10 */ /* 0x000fe4000ff5e0ff */
[----:B------:R1:W-:Y:S01]  /*25f0*/  @P4 STG.E desc[UR16][R20.64], R31 ;  /* 0x0000001f14004986 */ /* 0x0003e2000c101910 */
[----:B--2---:R-:W-:-:S02]  /*2600*/  IADD3 R28, P6, R26, R19, RZ ;  /* 0x000000131a1c7210 */ /* 0x004fc40007fde0ff */
[----:B------:R-:W-:-:S06]  /*2610*/  IADD3.X R23, R25, UR11, RZ, P2, !PT ;  /* 0x0000000b19177c10 */ /* 0x000fcc00097fe4ff */
[----:B------:R-:W-:Y:S05]  /*2620*/  @!P5 BRA `(.L_x_39) ;  /* 0x000000000004d947 */ /* 0x000fea0003800000 */
[----:B------:R2:W5:Y:S02]  /*2630*/  LDG.E.LTC128B R68, desc[UR16][R22.64] ;  /* 0x0000001016447981 */ /* 0x000564000c1e1920 */
.L_x_39:
[----:B------:R-:W-:Y:S05]  /*2640*/  BSYNC B1 ;  /* 0x0000000000017941 */ /* 0x000fea0003800000 */
.L_x_38:
[----:B-1---5:R-:W-:Y:S01]  /*2650*/  FMUL R21, R68, R13 ;  /* 0x0000000d44157220 */ /* 0x022fe20000400000 */
[----:B------:R-:W-:Y:S01]  /*2660*/  IMAD.X R29, R27, 0x1, R6, P6 ;  /* 0x000000011b1d7824 */ /* 0x000fe200030e0606 */
[----:B------:R-:W-:Y:S01]  /*2670*/  ISETP.GT.AND P2, PT, R66, RZ, P0 ;  /* 0x000000ff4200720c */ /* 0x000fe20000744270 */
[----:B------:R-:W-:Y:S01]  /*2680*/  BSSY B1, `(.L_x_40) ;  /* 0x0000008000017945 */ /* 0x000fe20003800000 */
[----:B------:R-:W-:Y:S01]  /*2690*/  FFMA R31, R32, R12, R21 ;  /* 0x0000000c201f7223 */ /* 0x000fe20000000015 */
[----:B------:R-:W-:Y:S02]  /*26a0*/  IADD3 R20, P6, R60, UR10, RZ ;  /* 0x0000000a3c147c10 */ /* 0x000fe4000ffde0ff */
[----:B------:R-:W-:Y:S02]  /*26b0*/  IADD3 R30, P4, R62, R19, RZ ;  /* 0x000000133e1e7210 */ /* 0x000fe40007f9e0ff */
[----:B------:R1:W-:Y:S01]  /*26c0*/  @P5 STG.E desc[UR16][R28.64], R31 ;  /* 0x0000001f1c005986 */ /* 0x0003e2000c101910 */
[----:B------:R-:W-:-:S05]  /*26d0*/  IADD3.X R21, R61, UR11, RZ, P6, !PT ;  /* 0x0000000b3d157c10 */ /* 0x000fca000b7fe4ff */
[----:B------:R-:W-:Y:S05]  /*26e0*/  @!P2 BRA `(.L_x_41) ;  /* 0x000000000004a947 */ /* 0x000fea0003800000 */
[----:B------:R4:W5:Y:S02]  /*26f0*/  LDG.E.LTC128B R68, desc[UR16][R20.64] ;  /* 0x0000001014447981 */ /* 0x000964000c1e1920 */
.L_x_41:
[----:B------:R-:W-:Y:S05]  /*2700*/  BSYNC B1 ;  /* 0x0000000000017941 */ /* 0x000fea0003800000 */
.L_x_40:
[----:B-----5:R-:W-:Y:S01]  /*2710*/  FMUL R32, R68, R13 ;  /* 0x0000000d44207220 */ /* 0x020fe20000400000 */
[----:B-1----:R-:W-:Y:S01]  /*2720*/  IMAD.X R31, R63, 0x1, R6, P4 ;  /* 0x000000013f1f7824 */ /* 0x002fe200020e0606 */
[----:B------:R-:W-:Y:S01]  /*2730*/  ISETP.GT.AND P1, PT, R66, 0x8, P1 ;  /* 0x000000084200780c */ /* 0x000fe20000f24270 */
        /* <DEDUP_REMOVED lines=8> */
.L_x_43:
[----:B------:R-:W-:Y:S05]  /*27c0*/  BSYNC B1 ;  /* 0x0000000000017941 */ /* 0x000fea0003800000 */
.L_x_42:
[----:B0----5:R-:W-:Y:S01]  /*27d0*/  FMUL R25, R68, R13 ;  /* 0x0000000d44197220 */ /* 0x021fe20000400000 */
[----:B-1----:R-:W-:Y:S01]  /*27e0*/  IMAD.X R33, R5, 0x1, R27, P5 ;  /* 0x0000000105217824 */ /* 0x002fe200028e061b */
[----:B------:R-:W-:Y:S01]  /*27f0*/  ISETP.GT.AND P2, PT, R66, 0x8, P0 ;  /* 0x000000084200780c */ /* 0x000fe20000744270 */
[----:B------:R-:W-:Y:S01]  /*2800*/  BSSY B1, `(.L_x_44) ;  /* 0x0000007000017945 */ /* 0x000fe20003800000 */
[----:B------:R-:W-:Y:S01]  /*2810*/  FFMA R27, R34, R12, R25 ;  /* 0x0000000c221b7223 */ /* 0x000fe20000000019 */
[----:B------:R-:W-:-:S04]  /*2820*/  IADD3 R24, P0, R60, UR8, RZ ;  /* 0x000000083c187c10 */ /* 0x000fc8000ff1e0ff */
[----:B------:R0:W-:Y:S01]  /*2830*/  @P1 STG.E desc[UR16][R32.64], R27 ;  /* 0x0000001b20001986 */ /* 0x0001e2000c101910 */
[----:B------:R-:W-:-:S05]  /*2840*/  IADD3.X R25, R61, UR9, RZ, P0, !PT ;  /* 0x000000093d197c10 */ /* 0x000fca00087fe4ff */
[----:B------:R-:W-:Y:S05]  /*2850*/  @!P2 BRA `(.L_x_45) ;  /* 0x000000000004a947 */ /* 0x000fea0003800000 */
[----:B------:R1:W5:Y:S02]  /*2860*/  LDG.E.LTC128B R68, desc[UR16][R24.64] ;  /* 0x0000001018447981 */ /* 0x000364000c1e1920 */
.L_x_45:
[----:B------:R-:W-:Y:S05]  /*2870*/  BSYNC B1 ;  /* 0x0000000000017941 */ /* 0x000fea0003800000 */
.L_x_44:
        /* <DEDUP_REMOVED lines=10> */
[----:B0-----:R-:W-:-:S02]  /*2920*/  IADD3 R32, P5, R28, R19, RZ ;  /* 0x000000131c207210 */ /* 0x001fc40007fbe0ff */
[----:B------:R-:W-:-:S06]  /*2930*/  IADD3.X R27, R23, UR11, RZ, P6, !PT ;  /* 0x0000000b171b7c10 */ /* 0x000fcc000b7fe4ff */
[----:B------:R-:W-:Y:S05]  /*2940*/  @!P4 BRA `(.L_x_47) ;  /* 0x000000000004c947 */ /* 0x000fea0003800000 */
[----:B------:R0:W5:Y:S02]  /*2950*/  LDG.E.LTC128B R68, desc[UR16][R26.64] ;  /* 0x000000101a447981 */ /* 0x000164000c1e1920 */
.L_x_47:
[----:B------:R-:W-:Y:S05]  /*2960*/  BSYNC B1 ;  /* 0x0000000000017941 */ /* 0x000fea0003800000 */
.L_x_46:
        /* <DEDUP_REMOVED lines=11> */
.L_x_49:
[----:B------:R-:W-:Y:S05]  /*2a20*/  BSYNC B1 ;  /* 0x0000000000017941 */ /* 0x000fea0003800000 */
.L_x_48:
[----:B-----5:R-:W-:Y:S01]  /*2a30*/  FMUL R36, R68, R13 ;  /* 0x0000000d44247220 */ /* 0x020fe20000400000 */
[----:B-1----:R-:W-:Y:S01]  /*2a40*/  IMAD.X R35, R31, 0x1, R6, P5 ;  /* 0x000000011f237824 */ /* 0x002fe200028e0606 */
[----:B------:R-:W-:Y:S01]  /*2a50*/  ISETP.GT.AND P1, PT, R66, 0x8, P1 ;  /* 0x000000084200780c */ /* 0x000fe20000f24270 */
[----:B------:R-:W-:Y:S01]  /*2a60*/  BSSY B1, `(.L_x_50) ;  /* 0x0000008000017945 */ /* 0x000fe20003800000 */
[----:B------:R-:W-:Y:S01]  /*2a70*/  FFMA R37, R37, R12, R36 ;  /* 0x0000000c25257223 */ /* 0x000fe20000000024 */
[----:B--2---:R-:W-:Y:S02]  /*2a80*/  IADD3 R22, P4, R22, UR8, RZ ;  /* 0x0000000816167c10 */ /* 0x004fe4000ff9e0ff */
[----:B------:R-:W-:Y:S02]  /*2a90*/  IADD3 R36, P5, R28, R18, RZ ;  /* 0x000000121c247210 */ /* 0x000fe40007fbe0ff */
[----:B------:R1:W-:Y:S01]  /*2aa0*/  @P2 STG.E desc[UR16][R34.64], R37 ;  /* 0x0000002522002986 */ /* 0x0003e2000c101910 */
[----:B------:R-:W-:-:S05]  /*2ab0*/  IADD3.X R23, R23, UR9, RZ, P4, !PT ;  /* 0x0000000917177c10 */ /* 0x000fca000a7fe4ff */
[----:B------:R-:W-:Y:S05]  /*2ac0*/  @!P1 BRA `(.L_x_51) ;  /* 0x0000000000049947 */ /* 0x000fea0003800000 */
[----:B------:R2:W5:Y:S02]  /*2ad0*/  LDG.E.LTC128B R68, desc[UR16][R22.64] ;  /* 0x0000001016447981 */ /* 0x000564000c1e1920 */
.L_x_51:
[----:B------:R-:W-:Y:S05]  /*2ae0*/  BSYNC B1 ;  /* 0x0000000000017941 */ /* 0x000fea0003800000 */
.L_x_50:
[----:B--2--5:R-:W-:Y:S01]  /*2af0*/  FMUL R23, R68, R13 ;  /* 0x0000000d44177220 */ /* 0x024fe20000400000 */
[----:B-1----:R-:W-:Y:S01]  /*2b00*/  IMAD.X R37, R29, 0x1, R5, P5 ;  /* 0x000000011d257824 */ /* 0x002fe200028e0605 */
[----:B------:R-:W-:Y:S01]  /*2b10*/  ISETP.GT.AND P2, PT, R66, 0x8, P0 ;  /* 0x000000084200780c */ /* 0x000fe20000744270 */
[----:B------:R-:W-:Y:S01]  /*2b20*/  BSSY B1, `(.L_x_52) ;  /* 0x0000007000017945 */ /* 0x000fe20003800000 */
[----:B------:R-:W-:Y:S01]  /*2b30*/  FFMA R23, R38, R12, R23 ;  /* 0x0000000c26177223 */ /* 0x000fe20000000017 */
[----:B----4-:R-:W-:-:S04]  /*2b40*/  IADD3 R20, P0, R20, UR8, RZ ;  /* 0x0000000814147c10 */ /* 0x010fc8000ff1e0ff */
[----:B------:R1:W-:Y:S01]  /*2b50*/  @P1 STG.E desc[UR16][R36.64], R23 ;  /* 0x0000001724001986 */ /* 0x0003e2000c101910 */
[----:B------:R-:W-:-:S05]  /*2b60*/  IADD3.X R21, R21, UR9, RZ, P0, !PT ;  /* 0x0000000915157c10 */ /* 0x000fca00087fe4ff */
[----:B------:R-:W-:Y:S05]  /*2b70*/  @!P2 BRA `(.L_x_53) ;  /* 0x000000000004a947 */ /* 0x000fea0003800000 */
[----:B------:R2:W5:Y:S02]  /*2b80*/  LDG.E.LTC128B R68, desc[UR16][R20.64] ;  /* 0x0000001014447981 */ /* 0x000564000c1e1920 */
.L_x_53:
[----:B------:R-:W-:Y:S05]  /*2b90*/  BSYNC B1 ;  /* 0x0000000000017941 */ /* 0x000fea0003800000 */
.L_x_52:
[----:B--2---:R-:W-:Y:S01]  /*2ba0*/  IADD3 R20, P5, R30, R18, RZ ;  /* 0x000000121e147210 */ /* 0x004fe20007fbe0ff */
        /* <DEDUP_REMOVED lines=9> */
[----:B------:R-:W-:-:S02]  /*2c40*/  IADD3 R28, P5, R32, R19, RZ ;  /* 0x00000013201c7210 */ /* 0x000fc40007fbe0ff */
[----:B-1----:R-:W-:-:S06]  /*2c50*/  IADD3.X R23, R27, UR11, RZ, P6, !PT ;  /* 0x0000000b1b177c10 */ /* 0x002fcc000b7fe4ff */
[----:B------:R-:W-:Y:S05]  /*2c60*/  @!P4 BRA `(.L_x_55) ;  /* 0x000000000004c947 */ /* 0x000fea0003800000 */
[----:B------:R1:W5:Y:S02]  /*2c70*/  LDG.E.LTC128B R68, desc[UR16][R22.64] ;  /* 0x0000001016447981 */ /* 0x000364000c1e1920 */
.L_x_55:
[----:B------:R-:W-:Y:S05]  /*2c80*/  BSYNC B1 ;  /* 0x0000000000017941 */ /* 0x000fea0003800000 */
.L_x_54:
[----:B--2--5:R-:W-:Y:S01]  /*2c90*/  FMUL R21, R68, R13 ;  /* 0x0000000d44157220 */ /* 0x024fe20000400000 */
        /* <DEDUP_REMOVED lines=10> */
.L_x_57:
[----:B------:R-:W-:Y:S05]  /*2d40*/  BSYNC B1 ;  /* 0x0000000000017941 */ /* 0x000fea0003800000 */
.L_x_56:
[----:B-----5:R-:W-:Y:S01]  /*2d50*/  FMUL R36, R68, R13 ;  /* 0x0000000d44247220 */ /* 0x020fe20000400000 */
[----:B--2---:R-:W-:Y:S01]  /*2d60*/  IMAD.X R31, R35, 0x1, R6, P5 ;  /* 0x00000001231f7824 */ /* 0x004fe200028e0606 */
[----:B------:R-:W-:Y:S01]  /*2d70*/  ISETP.GT.AND P1, PT, R66, 0x8, P1 ;  /* 0x000000084200780c */ /* 0x000fe20000f24270 */
[----:B------:R-:W-:Y:S01]  /*2d80*/  BSSY B1, `(.L_x_58) ;  /* 0x0000008000017945 */ /* 0x000fe20003800000 */
[----:B------:R-:W-:Y:S01]  /*2d90*/  FFMA R41, R41, R12, R36 ;  /* 0x0000000c29297223 */ /* 0x000fe20000000024 */
[----:B0-----:R-:W-:Y:S02]  /*2da0*/  IADD3 R26, P4, R26, UR8, RZ ;  /* 0x000000081a1a7c10 */ /* 0x001fe4000ff9e0ff */
[----:B------:R-:W-:Y:S02]  /*2db0*/  IADD3 R36, P5, R32, R18, RZ ;  /* 0x0000001220247210 */ /* 0x000fe40007fbe0ff */
[----:B------:R0:W-:Y:S01]  /*2dc0*/  @P2 STG.E desc[UR16][R30.64], R41 ;  /* 0x000000291e002986 */ /* 0x0001e2000c101910 */
[----:B------:R-:W-:-:S05]  /*2dd0*/  IADD3.X R27, R27, UR9, RZ, P4, !PT ;  /* 0x000000091b1b7c10 */ /* 0x000fca000a7fe4ff */
[----:B------:R-:W-:Y:S05]  /*2de0*/  @!P1 BRA `(.L_x_59) ;  /* 0x0000000000049947 */ /* 0x000fea0003800000 */
[----:B------:R2:W5:Y:S02]  /*2df0*/  LDG.E.LTC128B R68, desc[UR16][R26.64] ;  /* 0x000000101a447981 */ /* 0x000564000c1e1920 */
.L_x_59:
[----:B------:R-:W-:Y:S05]  /*2e00*/  BSYNC B1 ;  /* 0x0000000000017941 */ /* 0x000fea0003800000 */
.L_x_58:
[----:B--2--5:R-:W-:Y:S01]  /*2e10*/  FMUL R27, R68, R13 ;  /* 0x0000000d441b7220 */ /* 0x024fe20000400000 */
[----:B------:R-:W-:Y:S01]  /*2e20*/  IMAD.X R37, R33, 0x1, R5, P5 ;  /* 0x0000000121257824 */ /* 0x000fe200028e0605 */
        /* <DEDUP_REMOVED lines=8> */
.L_x_61:
[----:B------:R-:W-:Y:S05]  /*2eb0*/  BSYNC B1 ;  /* 0x0000000000017941 */ /* 0x000fea0003800000 */
.L_x_60:
[----:B0-----:R-:W-:Y:S01]  /*2ec0*/  IADD3 R24, P5, R34, R18, RZ ;  /* 0x0000001222187210 */ /* 0x001fe20007fbe0ff */
        /* <DEDUP_REMOVED lines=10> */
[----:B--2---:R-:W-:-:S06]  /*2f70*/  IADD3.X R27, R23, UR11, RZ, P6, !PT ;  /* 0x0000000b171b7c10 */ /* 0x004fcc000b7fe4ff */
[----:B------:R-:W-:Y:S05]  /*2f80*/  @!P4 BRA `(.L_x_63) ;  /* 0x000000000004c947 */ /* 0x000fea0003800000 */
[----:B------:R2:W5:Y:S02]  /*2f90*/  LDG.E.LTC128B R68, desc[UR16][R26.64] ;  /* 0x000000101a447981 */ /* 0x000564000c1e1920 */
.L_x_63:
[----:B------:R-:W-:Y:S05]  /*2fa0*/  BSYNC B1 ;  /* 0x0000000000017941 */ /* 0x000fea0003800000 */
.L_x_62:
[----:B0----5:R-:W-:Y:S01]  /*2fb0*/  FMUL R25, R68, R13 ;  /* 0x0000000d44197220 */ /* 0x021fe20000400000 */
        /* <DEDUP_REMOVED lines=10> */
.L_x_65:
[----:B------:R-:W-:Y:S05]  /*3060*/  BSYNC B1 ;  /* 0x0000000000017941 */ /* 0x000fea0003800000 */
.L_x_64:
[----:B-----5:R-:W-:Y:S01]  /*3070*/  FMUL R36, R68, R13 ;  /* 0x0000000d44247220 */ /* 0x020fe20000400000 */
[----:B0-----:R-:W-:Y:S01]  /*3080*/  IMAD.X R35, R31, 0x1, R6, P5 ;  /* 0x000000011f237824 */ /* 0x001fe200028e0606 */
[----:B------:R-:W-:Y:S01]  /*3090*/  ISETP.GT.AND P1, PT, R66, 0x8, P1 ;  /* 0x000000084200780c */ /* 0x000fe20000f24270 */
[----:B------:R-:W-:Y:S01]  /*30a0*/  BSSY B1, `(.L_x_66) ;  /* 0x0000008000017945 */ /* 0x000fe20003800000 */
[----:B------:R-:W-:Y:S01]  /*30b0*/  FFMA R45, R45, R12, R36 ;  /* 0x0000000c2d2d7223 */ /* 0x000fe20000000024 */
[----:B-1----:R-:W-:Y:S02]  /*30c0*/  IADD3 R22, P4, R22, UR8, RZ ;  /* 0x0000000816167c10 */ /* 0x002fe4000ff9e0ff */
[----:B------:R-:W-:Y:S02]  /*30d0*/  IADD3 R36, P5, R28, R18, RZ ;  /* 0x000000121c247210 */ /* 0x000fe40007fbe0ff */
[----:B------:R0:W-:Y:S01]  /*30e0*/  @P2 STG.E desc[UR16][R34.64], R45 ;  /* 0x0000002d22002986 */ /* 0x0001e2000c101910 */
[----:B------:R-:W-:-:S05]  /*30f0*/  IADD3.X R23, R23, UR9, RZ, P4, !PT ;  /* 0x0000000917177c10 */ /* 0x000fca000a7fe4ff */
[----:B------:R-:W-:Y:S05]  /*3100*/  @!P1 BRA `(.L_x_67) ;  /* 0x0000000000049947 */ /* 0x000fea0003800000 */
[----:B------:R1:W5:Y:S02]  /*3110*/  LDG.E.LTC128B R68, desc[UR16][R22.64] ;  /* 0x0000001016447981 */ /* 0x000364000c1e1920 */
.L_x_67:
[----:B------:R-:W-:Y:S05]  /*3120*/  BSYNC B1 ;  /* 0x0000000000017941 */ /* 0x000fea0003800000 */
.L_x_66:
[----:B-1---5:R-:W-:Y:S01]  /*3130*/  FMUL R23, R68, R13 ;  /* 0x0000000d44177220 */ /* 0x022fe20000400000 */
[----:B------:R-:W-:Y:S01]  /*3140*/  IMAD.X R37, R29, 0x1, R5, P5 ;  /* 0x000000011d257824 */ /* 0x000fe200028e0605 */
        /* <DEDUP_REMOVED lines=8> */
.L_x_69:
[----:B------:R-:W-:Y:S05]  /*31d0*/  BSYNC B1 ;  /* 0x0000000000017941 */ /* 0x000fea0003800000 */
.L_x_68:
[----:B----4-:R-:W-:Y:S01]  /*31e0*/  IADD3 R20, P2, R30, R18, RZ ;  /* 0x000000121e147210 */ /* 0x010fe20007f5e0ff */
        /* <DEDUP_REMOVED lines=13> */
.L_x_71:
[----:B------:R-:W-:Y:S05]  /*32c0*/  BSYNC B1 ;  /* 0x0000000000017941 */ /* 0x000fea0003800000 */
.L_x_70:
[----:B----45:R-:W-:Y:S01]  /*32d0*/  FMUL R21, R68, R13 ;  /* 0x0000000d44157220 */ /* 0x030fe20000400000 */
[----:B------:R-:W-:Y:S01]  /*32e0*/  IMAD.X R29, R33, 0x1, R6, P6 ;  /* 0x00000001211d7824 */ /* 0x000fe200030e0606 */
[----:B------:R-:W-:Y:S01]  /*32f0*/  ISETP.GT.AND P2, PT, R66, RZ, P1 ;  /* 0x000000ff4200720c */ /* 0x000fe20000f44270 */
[----:B------:R-:W-:Y:S01]  /*3300*/  BSSY B1, `(.L_x_72) ;  /* 0x0000007000017945 */ /* 0x000fe20003800000 */
[----:B------:R-:W-:Y:S01]  /*3310*/  FFMA R21, R48, R12, R21 ;  /* 0x0000000c30157223 */ /* 0x000fe20000000015 */
[----:B------:R-:W-:-:S04]  /*3320*/  IADD3 R36, P0, R24, UR10, RZ ;  /* 0x0000000a18247c10 */ /* 0x000fc8000ff1e0ff */
[----:B------:R4:W-:Y:S01]  /*3330*/  @P5 STG.E desc[UR16][R28.64], R21 ;  /* 0x000000151c005986 */ /* 0x0009e2000c101910 */
[----:B------:R-:W-:-:S05]  /*3340*/  IADD3.X R37, R25, UR11, RZ, P0, !PT ;  /* 0x0000000b19257c10 */ /* 0x000fca00087fe4ff */
[----:B------:R-:W-:Y:S05]  /*3350*/  @!P2 BRA `(.L_x_73) ;  /* 0x000000000004a947 */ /* 0x000fea0003800000 */
[----:B------:R0:W5:Y:S02]  /*3360*/  LDG.E.LTC128B R68, desc[UR16][R36.64] ;  /* 0x0000001024447981 */ /* 0x000164000c1e1920 */
.L_x_73:
[----:B------:R-:W-:Y:S05]  /*3370*/  BSYNC B1 ;  /* 0x0000000000017941 */ /* 0x000fea0003800000 */
.L_x_72:
[----:B------:R-:W-:Y:S01]  /*3380*/  IADD3 R20, P5, R34, R19, RZ ;  /* 0x0000001322147210 */ /* 0x000fe20007fbe0ff */
[----:B-----5:R-:W-:Y:S01]  /*3390*/  FMUL R30, R68, R13 ;  /* 0x0000000d441e7220 */ /* 0x020fe20000400000 */
[----:B------:R-:W-:Y:S01]  /*33a0*/  ISETP.GT.AND P4, PT, R66, 0x8, P4 ;  /* 0x000000084200780c */ /* 0x000fe20002784270 */
[----:B------:R-:W-:Y:S01]  /*33b0*/  BSSY B1, `(.L_x_74) ;  /* 0x000000a000017945 */ /* 0x000fe20003800000 */
[----:B--2---:R-:W-:Y:S01]  /*33c0*/  IADD3 R26, P6, R26, UR8, RZ ;  /* 0x000000081a1a7c10 */ /* 0x004fe2000ffde0ff */
[----:B------:R-:W-:Y:S01]  /*33d0*/  FFMA R49, R49, R12, R30 ;  /* 0x0000000c31317223 */ /* 0x000fe2000000001e */
[----:B----4-:R-:W-:Y:S01]  /*33e0*/  IMAD.X R21, R35, 0x1, R6, P5 ;  /* 0x0000000123157824 */ /* 0x010fe200028e0606 */
[----:B------:R-:W-:Y:S02]  /*33f0*/  ISETP.GT.AND P0, PT, R4, 0x38, PT ;  /* 0x000000380400780c */ /* 0x000fe40003f04270 */
[----:B------:R-:W-:Y:S02]  /*3400*/  IADD3 R30, P5, R32, R18, RZ ;  /* 0x00000012201e7210 */ /* 0x000fe40007fbe0ff */
[----:B------:R2:W-:Y:S01]  /*3410*/  @P2 STG.E desc[UR16][R20.64], R49 ;  /* 0x0000003114002986 */ /* 0x0005e2000c101910 */
[----:B------:R-:W-:-:S03]  /*3420*/  IADD3.X R27, R27, UR9, RZ, P6, !PT ;  /* 0x000000091b1b7c10 */ /* 0x000fc6000b7fe4ff */
[----:B------:R-:W-:Y:S07]  /*3430*/  @!P4 BRA `(.L_x_75) ;  /* 0x000000000004c947 */ /* 0x000fee0003800000 */
[----:B------:R4:W5:Y:S02]  /*3440*/  LDG.E.LTC128B R68, desc[UR16][R26.64] ;  /* 0x000000101a447981 */ /* 0x000964000c1e1920 */
.L_x_75:
[----:B------:R-:W-:Y:S05]  /*3450*/  BSYNC B1 ;  /* 0x0000000000017941 */ /* 0x000fea0003800000 */
.L_x_74:
[----:B----45:R-:W-:Y:S01]  /*3460*/  FMUL R27, R68, R13 ;  /* 0x0000000d441b7220 */ /* 0x030fe20000400000 */
[----:B------:R-:W-:Y:S01]  /*3470*/  IMAD.X R31, R33, 0x1, R5, P5 ;  /* 0x00000001211f7824 */ /* 0x000fe200028e0605 */
[----:B------:R-:W-:Y:S01]  /*3480*/  ISETP.GT.AND P1, PT, R66, 0x8, P1 ;  /* 0x000000084200780c */ /* 0x000fe20000f24270 */
[----:B------:R-:W-:Y:S01]  /*3490*/  BSSY B1, `(.L_x_76) ;  /* 0x0000008000017945 */ /* 0x000fe20003800000 */
[----:B------:R-:W-:Y:S01]  /*34a0*/  FFMA R27, R50, R12, R27 ;  /* 0x0000000c321b7223 */ /* 0x000fe2000000001b */
[----:B------:R-:W-:Y:S02]  /*34b0*/  IADD3 R24, P5, R24, UR8, RZ ;  /* 0x0000000818187c10 */ /* 0x000fe4000ffbe0ff */
[----:B------:R-:W-:Y:S02]  /*34c0*/  ISETP.GT.AND P2, PT, R4, 0x39, PT ;  /* 0x000000390400780c */ /* 0x000fe40003f44270 */
[----:B------:R4:W-:Y:S01]  /*34d0*/  @P4 STG.E desc[UR16][R30.64], R27 ;  /* 0x0000001b1e004986 */ /* 0x0009e2000c101910 */
[----:B------:R-:W-:-:S05]  /*34e0*/  IADD3.X R25, R25, UR9, RZ, P5, !PT ;  /* 0x0000000919197c10 */ /* 0x000fca000affe4ff */
[----:B------:R-:W-:Y:S05]  /*34f0*/  @!P1 BRA `(.L_x_77) ;  /* 0x0000000000049947 */ /* 0x000fea0003800000 */
[----:B------:R0:W5:Y:S02]  /*3500*/  LDG.E.LTC128B R68, desc[UR16][R24.64] ;  /* 0x0000001018447981 */ /* 0x000164000c1e1920 */
.L_x_77:
[----:B------:R-:W-:Y:S05]  /*3510*/  BSYNC B1 ;  /* 0x0000000000017941 */ /* 0x000fea0003800000 */
.L_x_76:
[----:B0-----:R-:W-:Y:S01]  /*3520*/  IADD3 R24, P6, R34, R18, RZ ;  /* 0x0000001222187210 */ /* 0x001fe20007fde0ff */
[----:B-----5:R-:W-:Y:S01]  /*3530*/  FMUL R4, R68, R13 ;  /* 0x0000000d44047220 */ /* 0x020fe20000400000 */
[----:B------:R-:W-:Y:S01]  /*3540*/  ISETP.GT.AND P4, PT, R66, RZ, P0 ;  /* 0x000000ff4200720c */ /* 0x000fe20000784270 */
[----:B------:R-:W-:Y:S01]  /*3550*/  BSSY B1, `(.L_x_78) ;  /* 0x0000009000017945 */ /* 0x000fe20003800000 */
[----:B------:R-:W-:Y:S01]  /*3560*/  IADD3 R26, P5, R28, R19, RZ ;  /* 0x000000131c1a7210 */ /* 0x000fe20007fbe0ff */
[----:B------:R-:W-:Y:S02]  /*3570*/  IMAD.X R25, R35, 0x1, R5, P6 ;  /* 0x0000000123197824 */ /* 0x000fe400030e0605 */
[----:B------:R-:W-:-:S05]  /*3580*/  FFMA R51, R51, R12, R4 ;  /* 0x0000000c33337223 */ /* 0x000fca0000000004 */
[----:B------:R0:W-:Y:S03]  /*3590*/  @P1 STG.E desc[UR16][R24.64], R51 ;  /* 0x0000003318001986 */ /* 0x0001e6000c101910 */
[----:B------:R-:W-:Y:S05]  /*35a0*/  @!P4 BRA `(.L_x_79) ;  /* 0x00000000000cc947 */ /* 0x000fea0003800000 */
[----:B0-----:R-:W-:-:S04]  /*35b0*/  IADD3 R24, P1, R22, UR10, RZ ;  /* 0x0000000a16187c10 */ /* 0x001fc8000ff3e0ff */
[----:B------:R-:W-:-:S05]  /*35c0*/  IADD3.X R25, R23, UR11, RZ, P1, !PT ;  /* 0x0000000b17197c10 */ /* 0x000fca0008ffe4ff */
[----:B------:R0:W5:Y:S04]  /*35d0*/  LDG.E.LTC128B R68, desc[UR16][R24.64] ;  /* 0x0000001018447981 */ /* 0x000168000c1e1920 */
.L_x_79:
[----:B------:R-:W-:Y:S05]  /*35e0*/  BSYNC B1 ;  /* 0x0000000000017941 */ /* 0x000fea0003800000 */
.L_x_78:
[----:B0----5:R-:W-:Y:S01]  /*35f0*/  FMUL R25, R68, R13 ;  /* 0x0000000d44197220 */ /* 0x021fe20000400000 */
[----:B----4-:R-:W-:Y:S01]  /*3600*/  IMAD.X R27, R29, 0x1, R6, P5 ;  /* 0x000000011d1b7824 */ /* 0x010fe200028e0606 */
        /* <DEDUP_REMOVED lines=9> */
.L_x_81:
[----:B------:R-:W-:Y:S05]  /*36a0*/  BSYNC B1 ;  /* 0x0000000000017941 */ /* 0x000fea0003800000 */
.L_x_80:
[----:B-----5:R-:W-:Y:S01]  /*36b0*/  FMUL R4, R68, R13 ;  /* 0x0000000d44047220 */ /* 0x020fe20000400000 */
[----:B0-----:R-:W-:Y:S01]  /*36c0*/  IMAD.X R31, R21, 0x1, R6, P5 ;  /* 0x00000001151f7824 */ /* 0x001fe200028e0606 */
[----:B------:R-:W-:Y:S01]  /*36d0*/  ISETP.GT.AND P0, PT, R66, 0x8, P0 ;  /* 0x000000084200780c */ /* 0x000fe20000704270 */
[----:B------:R-:W-:Y:S01]  /*36e0*/  BSSY B1, `(.L_x_82) ;  /* 0x0000008000017945 */ /* 0x000fe20003800000 */
[----:B------:R-:W-:Y:S01]  /*36f0*/  FFMA R53, R53, R12, R4 ;  /* 0x0000000c35357223 */ /* 0x000fe20000000004 */
[----:B-1----:R-:W-:Y:S02]  /*3700*/  IADD3 R22, P4, R22, UR8, RZ ;  /* 0x0000000816167c10 */ /* 0x002fe4000ff9e0ff */
[----:B----4-:R-:W-:Y:S02]  /*3710*/  IADD3 R24, P5, R28, R18, RZ ;  /* 0x000000121c187210 */ /* 0x010fe40007fbe0ff */
[----:B------:R0:W-:Y:S01]  /*3720*/  @P1 STG.E desc[UR16][R30.64], R53 ;  /* 0x000000351e001986 */ /* 0x0001e2000c101910 */
[----:B------:R-:W-:-:S05]  /*3730*/  IADD3.X R23, R23, UR9, RZ, P4, !PT ;  /* 0x0000000917177c10 */ /* 0x000fca000a7fe4ff */
[----:B------:R-:W-:Y:S05]  /*3740*/  @!P0 BRA `(.L_x_83) ;  /* 0x0000000000048947 */ /* 0x000fea0003800000 */
[----:B------:R1:W5:Y:S02]  /*3750*/  LDG.E.LTC128B R68, desc[UR16][R22.64] ;  /* 0x0000001016447981 */ /* 0x000364000c1e1920 */
.L_x_83:
[----:B------:R-:W-:Y:S05]  /*3760*/  BSYNC B1 ;  /* 0x0000000000017941 */ /* 0x000fea0003800000 */
.L_x_82:
[----:B------:R-:W-:Y:S01]  /*3770*/  ISETP.GT.AND P2, PT, R66, 0x8, P2 ;  /* 0x000000084200780c */ /* 0x000fe20001744270 */
[----:B-----5:R-:W-:Y:S01]  /*3780*/  FMUL R19, R68, R13 ;  /* 0x0000000d44137220 */ /* 0x020fe20000400000 */
[----:B------:R-:W-:Y:S01]  /*3790*/  IMAD.X R25, R29, 0x1, R5, P5 ;  /* 0x000000011d197824 */ /* 0x000fe200028e0605 */
[----:B------:R-:W-:Y:S02]  /*37a0*/  BSSY B1, `(.L_x_84) ;  /* 0x0000007000017945 */ /* 0x000fe40003800000 */
[----:B------:R-:W-:-:S05]  /*37b0*/  FFMA R19, R54, R12, R19 ;  /* 0x0000000c36137223 */ /* 0x000fca0000000013 */
[----:B------:R4:W-:Y:S01]  /*37c0*/  @P0 STG.E desc[UR16][R24.64], R19 ;  /* 0x0000001318000986 */ /* 0x0009e2000c101910 */
[----:B-1----:R-:W-:-:S04]  /*37d0*/  IADD3 R22, P0, R36, UR8, RZ ;  /* 0x0000000824167c10 */ /* 0x002fc8000ff1e0ff */
[----:B------:R-:W-:Y:S01]  /*37e0*/  IADD3.X R23, R37, UR9, RZ, P0, !PT ;  /* 0x0000000925177c10 */ /* 0x000fe200087fe4ff */
[----:B------:R-:W-:Y:S08]  /*37f0*/  @!P2 BRA `(.L_x_85) ;  /* 0x000000000004a947 */ /* 0x000ff00003800000 */
[----:B------:R1:W5:Y:S02]  /*3800*/  LDG.E.LTC128B R68, desc[UR16][R22.64] ;  /* 0x0000001016447981 */ /* 0x000364000c1e1920 */
.L_x_85:
[----:B------:R-:W-:Y:S05]  /*3810*/  BSYNC B1 ;  /* 0x0000000000017941 */ /* 0x000fea0003800000 */
.L_x_84:
[----:B------:R-:W-:Y:S05]  /*3820*/  @!P2 BRA `(.L_x_86) ;  /* 0x0000000800d4a947 */ /* 0x000fea0003800000 */
[----:B------:R-:W-:Y:S01]  /*3830*/  IADD3 R18, P0, R20, R18, RZ ;  /* 0x0000001214127210 */ /* 0x000fe20007f1e0ff */
[----:B-----5:R-:W-:-:S04]  /*3840*/  FMUL R68, R68, R13 ;  /* 0x0000000d44447220 */ /* 0x020fc80000400000 */
[----:B----4-:R-:W-:Y:S02]  /*3850*/  IMAD.X R19, R21, 0x1, R5, P0 ;  /* 0x0000000115137824 */ /* 0x010fe400000e0605 */
[----:B------:R-:W-:-:S05]  /*3860*/  FFMA R55, R55, R12, R68 ;  /* 0x0000000c37377223 */ /* 0x000fca0000000044 */
[----:B------:R4:W-:Y:S01]  /*3870*/  STG.E desc[UR16][R18.64], R55 ;  /* 0x0000003712007986 */ /* 0x0009e2000c101910 */
[----:B------:R-:W-:Y:S05]  /*3880*/  BRA `(.L_x_86) ;  /* 0x0000000800bc7947 */ /* 0x000fea0003800000 */
.L_x_27:
[----:B------:R-:W-:Y:S01]  /*3890*/  ULDC.64 UR8, c[0x0][0x6c0] ;  /* 0x0001b00000087ab9 */ /* 0x000fe20000000a00 */
[----:B------:R-:W-:Y:S01]  /*38a0*/  ISETP.GT.AND P2, PT, R4, 0x1, PT ;  /* 0x000000010400780c */ /* 0x000fe20003f44270 */
[-C--:B------:R-:W-:Y:S01]  /*38b0*/  FMUL R5, R24, R12.reuse ;  /* 0x0000000c18057220 */ /* 0x080fe20000400000 */
[----:B------:R-:W-:Y:S01]  /*38c0*/  LEA R18, P0, R68, UR8, 0x2 ;  /* 0x0000000844127c11 */ /* 0x000fe2000f8010ff */
[-C--:B------:R-:W-:Y:S01]  /*38d0*/  FMUL R25, R25, R12.reuse ;  /* 0x0000000c19197220 */ /* 0x080fe20000400000 */
[----:B------:R-:W-:Y:S01]  /*38e0*/  ISETP.GT.AND P4, PT, R66, RZ, P2 ;  /* 0x000000ff4200720c */ /* 0x000fe20001784270 */
[----:B------:R-:W-:Y:S01]  /*38f0*/  IMAD.SHL.U32 R61, R72, 0x20, RZ ;  /* 0x00000020483d7824 */ /* 0x000fe200078e00ff */
[----:B------:R-:W-:Y:S01]  /*3900*/  LEA.HI.X R19, R68, UR9, R57, 0x2, P0 ;  /* 0x0000000944137c11 */ /* 0x000fe200080f1439 */
[-C--:B------:R-:W-:Y:S01]  /*3910*/  FMUL R57, R26, R12.reuse ;  /* 0x0000000c1a397220 */ /* 0x080fe20000400000 */
[----:B------:R-:W-:Y:S01]  /*3920*/  ISETP.GT.AND P1, PT, R66, 0x8, P1 ;  /* 0x000000084200780c */ /* 0x000fe20000f24270 */
[----:B------:R-:W-:Y:S01]  /*3930*/  FMUL R27, R27, R12 ;  /* 0x0000000c1b1b7220 */ /* 0x000fe20000400000 */
[----:B------:R-:W-:Y:S01]  /*3940*/  ISETP.GT.AND P0, PT, R4, 0x8, PT ;  /* 0x000000080400780c */ /* 0x000fe20003f04270 */
[----:B------:R0:W-:Y:S01]  /*3950*/  @P5 STG.E desc[UR16][R18.64], R5 ;  /* 0x0000000512005986 */ /* 0x0001e2000c101910 */
[----:B------:R-:W-:Y:S01]  /*3960*/  LEA R20, P5, R72, R18, 0x2 ;  /* 0x0000001248147211 */ /* 0x000fe200078a10ff */
[-C--:B------:R-:W-:Y:S01]  /*3970*/  FMUL R29, R29, R12.reuse ;  /* 0x0000000c1d1d7220 */ /* 0x080fe20000400000 */
[----:B------:R-:W-:Y:S01]  /*3980*/  ISETP.GT.AND P2, PT, R66, 0x8, P2 ;  /* 0x000000084200780c */ /* 0x000fe20001744270 */
[-C--:B------:R-:W-:Y:S01]  /*3990*/  FMUL R31, R31, R12.reuse ;  /* 0x0000000c1f1f7220 */ /* 0x080fe20000400000 */
[C-C-:B------:R-:W-:Y:S01]  /*39a0*/  LEA.HI.X R21, R72.reuse, R19, R73.reuse, 0x2, P5 ;  /* 0x0000001348157211 */ /* 0x140fe200028f1449 */
[-C--:B------:R-:W-:Y:S01]  /*39b0*/  FMUL R33, R33, R12.reuse ;  /* 0x0000000c21217220 */ /* 0x080fe20000400000 */
[----:B------:R-:W-:Y:S01]  /*39c0*/  SHF.L.U64.HI R59, R72, 0x5, R73 ;  /* 0x00000005483b7819 */ /* 0x000fe20000010249 */
[----:B------:R-:W-:Y:S01]  /*39d0*/  FMUL R35, R35, R12 ;  /* 0x0000000c23237220 */ /* 0x000fe20000400000 */
[----:B------:R-:W-:Y:S01]  /*39e0*/  ISETP.GT.AND P5, PT, R66, RZ, P0 ;  /* 0x000000ff4200720c */ /* 0x000fe200007a4270 */
[----:B------:R1:W-:Y:S01]  /*39f0*/  @P4 STG.E desc[UR16][R20.64], R25 ;  /* 0x0000001914004986 */ /* 0x0003e2000c101910 */
[C---:B------:R-:W-:Y:S01]  /*3a00*/  IADD3 R22, P4, R61.reuse, R18, RZ ;  /* 0x000000123d167210 */ /* 0x040fe20007f9e0ff */
[----:B0-----:R-:W-:Y:S01]  /*3a10*/  FMUL R5, R28, R12 ;  /* 0x0000000c1c057220 */ /* 0x001fe20000400000 */
[----:B------:R-:W-:Y:S01]  /*3a20*/  IADD3 R24, P6, R61, R20, RZ ;  /* 0x000000143d187210 */ /* 0x000fe20007fde0ff */
[----:B------:R0:W-:Y:S01]  /*3a30*/  @P1 STG.E desc[UR16][R18.64+0x20], R57 ;  /* 0x0000203912001986 */ /* 0x0001e2000c101910 */
[----:B------:R-:W-:Y:S01]  /*3a40*/  ISETP.GT.AND P1, PT, R4, 0x9, PT ;  /* 0x000000090400780c */ /* 0x000fe20003f24270 */
[----:B------:R-:W-:Y:S01]  /*3a50*/  IMAD.X R23, R59, 0x1, R19, P4 ;  /* 0x000000013b177824 */ /* 0x000fe200020e0613 */
[C---:B------:R-:W-:Y:S01]  /*3a60*/  ISETP.GT.AND P0, PT, R66.reuse, 0x8, P0 ;  /* 0x000000084200780c */ /* 0x040fe20000704270 */
[----:B------:R2:W-:Y:S01]  /*3a70*/  @P2 STG.E desc[UR16][R20.64+0x20], R27 ;  /* 0x0000201b14002986 */ /* 0x0005e2000c101910 */
[C---:B------:R-:W-:Y:S01]  /*3a80*/  ISETP.GT.AND P4, PT, R66.reuse, RZ, P1 ;  /* 0x000000ff4200720c */ /* 0x040fe20000f84270 */
[-C--:B------:R-:W-:Y:S01]  /*3a90*/  FMUL R37, R37, R12.reuse ;  /* 0x0000000c25257220 */ /* 0x080fe20000400000 */
[----:B------:R-:W-:Y:S01]  /*3aa0*/  IADD3 R63, P2, R61, 0x20, RZ ;  /* 0x000000203d3f7810 */ /* 0x000fe20007f5e0ff */
[----:B------:R3:W-:Y:S01]  /*3ab0*/  @P5 STG.E desc[UR16][R22.64], R5 ;  /* 0x0000000516005986 */ /* 0x0007e2000c101910 */
[----:B-1----:R-:W-:Y:S01]  /*3ac0*/  IMAD.X R25, R59, 0x1, R21, P6 ;  /* 0x000000013b197824 */ /* 0x002fe200030e0615 */
[----:B------:R-:W-:Y:S01]  /*3ad0*/  ISETP.GT.AND P1, PT, R66, 0x8, P1 ;  /* 0x000000084200780c */ /* 0x000fe20000f24270 */
[----:B------:R-:W-:Y:S01]  /*3ae0*/  FMUL R39, R39, R12 ;  /* 0x0000000c27277220 */ /* 0x000fe20000400000 */
[----:B0-----:R-:W-:Y:S01]  /*3af0*/  IADD3 R18, P5, R63, R18, RZ ;  /* 0x000000123f127210 */ /* 0x001fe20007fbe0ff */
[----:B------:R-:W-:Y:S01]  /*3b00*/  IMAD.X R67, RZ, RZ, R59, P2 ;  /* 0x000000ffff437224 */ /* 0x000fe200010e063b */
[----:B------:R-:W-:Y:S01]  /*3b10*/  ISETP.GT.AND P2, PT, R4, 0x10, PT ;  /* 0x000000100400780c */ /* 0x000fe20003f44270 */
[----:B------:R-:W-:Y:S01]  /*3b20*/  FMUL R57, R30, R12 ;  /* 0x0000000c1e397220 */ /* 0x000fe20000400000 */
[----:B------:R-:W-:Y:S01]  /*3b30*/  IADD3 R26, P6, R61, R22, RZ ;  /* 0x000000163d1a7210 */ /* 0x000fe20007fde0ff */
[----:B------:R-:W-:Y:S01]  /*3b40*/  IMAD.X R19, R67, 0x1, R19, P5 ;  /* 0x0000000143137824 */ /* 0x000fe200028e0613 */
[----:B------:R-:W-:Y:S01]  /*3b50*/  @P4 STG.E desc[UR16][R24.64], R29 ;  /* 0x0000001d18004986 */ /* 0x000fe2000c101910 */
[----:B--2---:R-:W-:Y:S01]  /*3b60*/  IADD3 R20, P4, R63, R20, RZ ;  /* 0x000000143f147210 */ /* 0x004fe20007f9e0ff */
[----:B---3--:R-:W-:Y:S01]  /*3b70*/  FMUL R5, R32, R12 ;  /* 0x0000000c20057220 */ /* 0x008fe20000400000 */
[----:B------:R-:W-:Y:S01]  /*3b80*/  ISETP.GT.AND P5, PT, R66, RZ, P2 ;  /* 0x000000ff4200720c */ /* 0x000fe200017a4270 */
[----:B------:R0:W-:Y:S01]  /*3b90*/  @P0 STG.E desc[UR16][R18.64], R57 ;  /* 0x0000003912000986 */ /* 0x0001e2000c101910 */
[----:B------:R-:W-:Y:S01]  /*3ba0*/  ISETP.GT.AND P0, PT, R4, 0x11, PT ;  /* 0x000000110400780c */ /* 0x000fe20003f04270 */
[----:B------:R-:W-:-:S02]  /*3bb0*/  IMAD.X R21, R67, 0x1, R21, P4 ;  /* 0x0000000143157824 */ /* 0x000fc400020e0615 */
[-C--:B------:R-:W-:Y:S01]  /*3bc0*/  FMUL R41, R41, R12.reuse ;  /* 0x0000000c29297220 */ /* 0x080fe20000400000 */
[----:B------:R-:W-:Y:S01]  /*3bd0*/  IMAD.X R27, R59, 0x1, R23, P6 ;  /* 0x000000013b1b7824 */ /* 0x000fe200030e0617 */
[C---:B------:R-:W-:Y:S01]  /*3be0*/  ISETP.GT.AND P4, PT, R66.reuse, RZ, P0 ;  /* 0x000000ff4200720c */ /* 0x040fe20000784270 */
[-C--:B------:R-:W-:Y:S01]  /*3bf0*/  FMUL R43, R43, R12.reuse ;  /* 0x0000000c2b2b7220 */ /* 0x080fe20000400000 */
[----:B------:R1:W-:Y:S01]  /*3c00*/  @P1 STG.E desc[UR16][R20.64], R31 ;  /* 0x0000001f14001986 */ /* 0x0003e2000c101910 */
[----:B------:R-:W-:Y:S01]  /*3c10*/  ISETP.GT.AND P1, PT, R66, 0x8, P2 ;  /* 0x000000084200780c */ /* 0x000fe20001724270 */
[----:B------:R-:W-:Y:S01]  /*3c20*/  FMUL R45, R45, R12 ;  /* 0x0000000c2d2d7220 */ /* 0x000fe20000400000 */
[----:B------:R-:W-:Y:S01]  /*3c30*/  IADD3 R28, P2, R61, R24, RZ ;  /* 0x000000183d1c7210 */ /* 0x000fe20007f5e0ff */
[----:B------:R-:W-:Y:S01]  /*3c40*/  FMUL R47, R47, R12 ;  /* 0x0000000c2f2f7220 */ /* 0x000fe20000400000 */
[----:B------:R2:W-:Y:S01]  /*3c50*/  @P5 STG.E desc[UR16][R26.64], R5 ;  /* 0x000000051a005986 */ /* 0x0005e2000c101910 */
[----:B0-----:R-:W-:Y:S01]  /*3c60*/  IADD3 R18, P5, R63, R22, RZ ;  /* 0x000000163f127210 */ /* 0x001fe20007fbe0ff */
[-C--:B------:R-:W-:Y:S01]  /*3c70*/  FMUL R57, R34, R12.reuse ;  /* 0x0000000c22397220 */ /* 0x080fe20000400000 */
[----:B------:R-:W-:Y:S01]  /*3c80*/  IMAD.X R29, R59, 0x1, R25, P2 ;  /* 0x000000013b1d7824 */ /* 0x000fe200010e0619 */
[----:B------:R-:W-:Y:S01]  /*3c90*/  ISETP.GT.AND P2, PT, R4, 0x18, PT ;  /* 0x000000180400780c */ /* 0x000fe20003f44270 */
[-C--:B------:R-:W-:Y:S01]  /*3ca0*/  FMUL R49, R49, R12.reuse ;  /* 0x0000000c31317220 */ /* 0x080fe20000400000 */
[C---:B------:R-:W-:Y:S01]  /*3cb0*/  ISETP.GT.AND P0, PT, R66.reuse, 0x8, P0 ;  /* 0x000000084200780c */ /* 0x040fe20000704270 */
[----:B------:R-:W-:Y:S01]  /*3cc0*/  IMAD.X R19, R67, 0x1, R23, P5 ;  /* 0x0000000143137824 */ /* 0x000fe200028e0617 */
[----:B------:R0:W-:Y:S01]  /*3cd0*/  @P4 STG.E desc[UR16][R28.64], R33 ;  /* 0x000000211c004986 */ /* 0x0001e2000c101910 */
[----:B------:R-:W-:Y:S01]  /*3ce0*/  ISETP.GT.AND P5, PT, R66, RZ, P2 ;  /* 0x000000ff4200720c */ /* 0x000fe200017a4270 */
[----:B-1----:R-:W-:Y:S01]  /*3cf0*/  FMUL R31, R38, R12 ;  /* 0x0000000c261f7220 */ /* 0x002fe20000400000 */
[----:B------:R-:W-:Y:S01]  /*3d00*/  IADD3 R20, P4, R63, R24, RZ ;  /* 0x000000183f147210 */ /* 0x000fe20007f9e0ff */
[----:B------:R1:W-:Y:S01]  /*3d10*/  @P1 STG.E desc[UR16][R18.64], R57 ;  /* 0x0000003912001986 */ /* 0x0003e2000c101910 */
[----:B------:R-:W-:Y:S01]  /*3d20*/  IADD3 R22, P6, R61, R26, RZ ;  /* 0x0000001a3d167210 */ /* 0x000fe20007fde0ff */
[-C--:B--2---:R-:W-:Y:S01]  /*3d30*/  FMUL R5, R36, R12.reuse ;  /* 0x0000000c24057220 */ /* 0x084fe20000400000 */
[----:B------:R-:W-:Y:S01]  /*3d40*/  ISETP.GT.AND P1, PT, R4, 0x19, PT ;  /* 0x000000190400780c */ /* 0x000fe20003f24270 */
[----:B------:R-:W-:Y:S01]  /*3d50*/  IMAD.X R21, R67, 0x1, R25, P4 ;  /* 0x0000000143157824 */ /* 0x000fe200020e0619 */
[C---:B------:R-:W-:Y:S01]  /*3d60*/  ISETP.GT.AND P2, PT, R66.reuse, 0x8, P2 ;  /* 0x000000084200780c */ /* 0x040fe20001744270 */
[----:B------:R-:W-:Y:S01]  /*3d70*/  IMAD.X R23, R59, 0x1, R27, P6 ;  /* 0x000000013b177824 */ /* 0x000fe200030e061b */
[----:B------:R-:W-:Y:S01]  /*3d80*/  ISETP.GT.AND P4, PT, R66, RZ, P1 ;  /* 0x000000ff4200720c */ /* 0x000fe20000f84270 */
[----:B0-----:R-:W-:Y:S01]  /*3d90*/  FMUL R33, R48, R12 ;  /* 0x0000000c30217220 */ /* 0x001fe20000400000 */
[----:B------:R0:W-:Y:S01]  /*3da0*/  @P0 STG.E desc[UR16][R20.64], R35 ;  /* 0x0000002314000986 */ /* 0x0001e2000c101910 */
[----:B------:R-:W-:Y:S01]  /*3db0*/  IADD3 R24, P0, R61, R28, RZ ;  /* 0x0000001c3d187210 */ /* 0x000fe20007f1e0ff */
[----:B------:R-:W-:Y:S01]  /*3dc0*/  FMUL R51, R51, R12 ;  /* 0x0000000c33337220 */ /* 0x000fe20000400000 */
[----:B------:R-:W-:Y:S01]  /*3dd0*/  ISETP.GT.AND P1, PT, R66, 0x8, P1 ;  /* 0x000000084200780c */ /* 0x000fe20000f24270 */
[----:B------:R2:W-:Y:S01]  /*3de0*/  @P5 STG.E desc[UR16][R22.64], R5 ;  /* 0x0000000516005986 */ /* 0x0005e2000c101910 */
[----:B-1----:R-:W-:Y:S01]  /*3df0*/  IADD3 R18, P5, R63, R26, RZ ;  /* 0x0000001a3f127210 */ /* 0x002fe20007fbe0ff */
[----:B------:R-:W-:Y:S01]  /*3e00*/  IMAD.X R25, R59, 0x1, R29, P0 ;  /* 0x000000013b197824 */ /* 0x000fe200000e061d */
[----:B------:R-:W-:Y:S01]  /*3e10*/  ISETP.GT.AND P0, PT, R4, 0x20, PT ;  /* 0x000000200400780c */ /* 0x000fe20003f04270 */
[----:B------:R-:W-:Y:S01]  /*3e20*/  FMUL R53, R53, R12 ;  /* 0x0000000c35357220 */ /* 0x000fe20000400000 */
[----:B------:R-:W-:Y:S01]  /*3e30*/  IADD3 R26, P6, R61, R22, RZ ;  /* 0x000000163d1a7210 */ /* 0x000fe20007fde0ff */
[----:B------:R-:W-:Y:S01]  /*3e40*/  IMAD.X R19, R67, 0x1, R27, P5 ;  /* 0x0000000143137824 */ /* 0x000fe200028e061b */
[----:B------:R-:W-:Y:S01]  /*3e50*/  @P4 STG.E desc[UR16][R24.64], R37 ;  /* 0x0000002518004986 */ /* 0x000fe2000c101910 */
[----:B0-----:R-:W-:Y:S01]  /*3e60*/  IADD3 R20, P5, R63, R28, RZ ;  /* 0x0000001c3f147210 */ /* 0x001fe20007fbe0ff */
[----:B------:R-:W-:Y:S01]  /*3e70*/  FMUL R55, R55, R12 ;  /* 0x0000000c37377220 */ /* 0x000fe20000400000 */
[----:B------:R-:W-:Y:S01]  /*3e80*/  ISETP.GT.AND P4, PT, R66, RZ, P0 ;  /* 0x000000ff4200720c */ /* 0x000fe20000784270 */
[----:B------:R0:W-:Y:S01]  /*3e90*/  @P2 STG.E desc[UR16][R18.64], R31 ;  /* 0x0000001f12002986 */ /* 0x0001e2000c101910 */
[----:B------:R-:W-:Y:S01]  /*3ea0*/  ISETP.GT.AND P2, PT, R4, 0x21, PT ;  /* 0x000000210400780c */ /* 0x000fe20003f44270 */
[----:B------:R-:W-:-:S02]  /*3eb0*/  IMAD.X R21, R67, 0x1, R29, P5 ;  /* 0x0000000143157824 */ /* 0x000fc400028e061d */
[----:B--2---:R-:W-:Y:S01]  /*3ec0*/  FMUL R5, R40, R12 ;  /* 0x0000000c28057220 */ /* 0x004fe20000400000 */
[----:B------:R-:W-:Y:S01]  /*3ed0*/  IMAD.X R27, R59, 0x1, R23, P6 ;  /* 0x000000013b1b7824 */ /* 0x000fe200030e0617 */
[C---:B------:R-:W-:Y:S01]  /*3ee0*/  ISETP.GT.AND P5, PT, R66.reuse, RZ, P2 ;  /* 0x000000ff4200720c */ /* 0x040fe200017a4270 */
[----:B------:R1:W-:Y:S01]  /*3ef0*/  @P1 STG.E desc[UR16][R20.64], R39 ;  /* 0x0000002714001986 */ /* 0x0003e2000c101910 */
[----:B------:R-:W-:Y:S02]  /*3f00*/  IADD3 R28, P1, R61, R24, RZ ;  /* 0x000000183d1c7210 */ /* 0x000fe40007f3e0ff */
[C---:B------:R-:W-:Y:S02]  /*3f10*/  ISETP.GT.AND P0, PT, R66.reuse, 0x8, P0 ;  /* 0x000000084200780c */ /* 0x040fe40000704270 */
[----:B------:R2:W-:Y:S01]  /*3f20*/  @P4 STG.E desc[UR16][R26.64], R5 ;  /* 0x000000051a004986 */ /* 0x0005e2000c101910 */
[----:B0-----:R-:W-:Y:S01]  /*3f30*/  IADD3 R18, P4, R63, R22, RZ ;  /* 0x000000163f127210 */ /* 0x001fe20007f9e0ff */
[----:B------:R-:W-:Y:S01]  /*3f40*/  IMAD.X R29, R59, 0x1, R25, P1 ;  /* 0x000000013b1d7824 */ /* 0x000fe200008e0619 */
[----:B------:R-:W-:Y:S01]  /*3f50*/  ISETP.GT.AND P2, PT, R66, 0x8, P2 ;  /* 0x000000084200780c */ /* 0x000fe20001744270 */
[----:B------:R-:W-:Y:S01]  /*3f60*/  FMUL R31, R42, R12 ;  /* 0x0000000c2a1f7220 */ /* 0x000fe20000400000 */
[----:B------:R-:W-:Y:S01]  /*3f70*/  ISETP.GT.AND P1, PT, R4, 0x28, PT ;  /* 0x000000280400780c */ /* 0x000fe20003f24270 */
[----:B------:R-:W-:Y:S01]  /*3f80*/  IMAD.X R19, R67, 0x1, R23, P4 ;  /* 0x0000000143137824 */ /* 0x000fe200020e0617 */
[----:B------:R-:W-:Y:S01]  /*3f90*/  @P5 STG.E desc[UR16][R28.64], R41 ;  /* 0x000000291c005986 */ /* 0x000fe2000c101910 */
[----:B-1----:R-:W-:-:S02]  /*3fa0*/  IADD3 R20, P5, R63, R24, RZ ;  /* 0x000000183f147210 */ /* 0x002fc40007fbe0ff */
[----:B------:R-:W-:Y:S01]  /*3fb0*/  ISETP.GT.AND P4, PT, R66, RZ, P1 ;  /* 0x000000ff4200720c */ /* 0x000fe20000f84270 */
[----:B------:R0:W-:Y:S01]  /*3fc0*/  @P0 STG.E desc[UR16][R18.64], R31 ;  /* 0x0000001f12000986 */ /* 0x0001e2000c101910 */
[----:B------:R-:W-:Y:S01]  /*3fd0*/  ISETP.GT.AND P0, PT, R4, 0x29, PT ;  /* 0x000000290400780c */ /* 0x000fe20003f04270 */
[----:B------:R-:W-:Y:S01]  /*3fe0*/  IMAD.X R21, R67, 0x1, R25, P5 ;  /* 0x0000000143157824 */ /* 0x000fe200028e0619 */
[----:B------:R-:W-:Y:S01]  /*3ff0*/  IADD3 R22, P6, R61, R26, RZ ;  /* 0x0000001a3d167210 */ /* 0x000fe20007fde0ff */
[----:B--2---:R-:W-:Y:S01]  /*4000*/  FMUL R5, R44, R12 ;  /* 0x0000000c2c057220 */ /* 0x004fe20000400000 */
[----:B------:R-:W-:Y:S02]  /*4010*/  ISETP.GT.AND P5, PT, R66, RZ, P0 ;  /* 0x000000ff4200720c */ /* 0x000fe400007a4270 */
[----:B------:R1:W-:Y:S01]  /*4020*/  @P2 STG.E desc[UR16][R20.64], R43 ;  /* 0x0000002b14002986 */ /* 0x0003e2000c101910 */
[----:B------:R-:W-:Y:S01]  /*4030*/  IMAD.X R23, R59, 0x1, R27, P6 ;  /* 0x000000013b177824 */ /* 0x000fe200030e061b */
[----:B------:R-:W-:-:S02]  /*4040*/  IADD3 R24, P2, R61, R28, RZ ;  /* 0x0000001c3d187210 */ /* 0x000fc40007f5e0ff */
[----:B------:R-:W-:Y:S01]  /*4050*/  ISETP.GT.AND P1, PT, R66, 0x8, P1 ;  /* 0x000000084200780c */ /* 0x000fe20000f24270 */
[----:B0-----:R-:W-:Y:S01]  /*4060*/  FMUL R31, R46, R12 ;  /* 0x0000000c2e1f7220 */ /* 0x001fe20000400000 */
[----:B------:R-:W-:Y:S01]  /*4070*/  @P4 STG.E desc[UR16][R22.64], R5 ;  /* 0x0000000516004986 */ /* 0x000fe2000c101910 */
[----:B------:R-:W-:Y:S01]  /*4080*/  IADD3 R18, P4, R63, R26, RZ ;  /* 0x0000001a3f127210 */ /* 0x000fe20007f9e0ff */
[----:B------:R-:W-:Y:S01]  /*4090*/  IMAD.X R25, R59, 0x1, R29, P2 ;  /* 0x000000013b197824 */ /* 0x000fe200010e061d */
[----:B------:R-:W-:Y:S02]  /*40a0*/  ISETP.GT.AND P0, PT, R66, 0x8, P0 ;  /* 0x000000084200780c */ /* 0x000fe40000704270 */
[----:B------:R-:W-:Y:S01]  /*40b0*/  ISETP.GT.AND P2, PT, R4, 0x30, PT ;  /* 0x000000300400780c */ /* 0x000fe20003f44270 */
[----:B------:R-:W-:Y:S01]  /*40c0*/  IMAD.X R19, R67, 0x1, R27, P4 ;  /* 0x0000000143137824 */ /* 0x000fe200020e061b */
[----:B------:R-:W-:Y:S01]  /*40d0*/  @P5 STG.E desc[UR16][R24.64], R45 ;  /* 0x0000002d18005986 */ /* 0x000fe2000c101910 */
[----:B-1----:R-:W-:-:S02]  /*40e0*/  IADD3 R20, P5, R63, R28, RZ ;  /* 0x0000001c3f147210 */ /* 0x002fc40007fbe0ff */
[----:B------:R-:W-:Y:S01]  /*40f0*/  ISETP.GT.AND P4, PT, R66, RZ, P2 ;  /* 0x000000ff4200720c */ /* 0x000fe20001784270 */
[----:B------:R0:W-:Y:S01]  /*4100*/  @P1 STG.E desc[UR16][R18.64], R31 ;  /* 0x0000001f12001986 */ /* 0x0001e2000c101910 */
[----:B------:R-:W-:Y:S01]  /*4110*/  IADD3 R26, P6, R61, R22, RZ ;  /* 0x000000163d1a7210 */ /* 0x000fe20007fde0ff */
[----:B------:R-:W-:Y:S01]  /*4120*/  IMAD.X R21, R67, 0x1, R29, P5 ;  /* 0x0000000143157824 */ /* 0x000fe200028e061d */
[----:B------:R-:W-:-:S03]  /*4130*/  ISETP.GT.AND P1, PT, R4, 0x31, PT ;  /* 0x000000310400780c */ /* 0x000fc60003f24270 */
[----:B------:R-:W-:Y:S01]  /*4140*/  IMAD.X R27, R59, 0x1, R23, P6 ;  /* 0x000000013b1b7824 */ /* 0x000fe200030e0617 */
[C---:B------:R-:W-:Y:S01]  /*4150*/  ISETP.GT.AND P5, PT, R66.reuse, RZ, P1 ;  /* 0x000000ff4200720c */ /* 0x040fe20000fa4270 */
[----:B------:R1:W-:Y:S01]  /*4160*/  @P0 STG.E desc[UR16][R20.64], R47 ;  /* 0x0000002f14000986 */ /* 0x0003e2000c101910 */
[----:B------:R-:W-:Y:S02]  /*4170*/  ISETP.GT.AND P6, PT, R66, 0x8, P2 ;  /* 0x000000084200780c */ /* 0x000fe400017c4270 */
[----:B------:R-:W-:Y:S01]  /*4180*/  IADD3 R28, P0, R61, R24, RZ ;  /* 0x000000183d1c7210 */ /* 0x000fe20007f1e0ff */
[----:B------:R2:W-:Y:S01]  /*4190*/  @P4 STG.E desc[UR16][R26.64], R33 ;  /* 0x000000211a004986 */ /* 0x0005e2000c101910 */
[----:B0-----:R-:W-:Y:S01]  /*41a0*/  IADD3 R18, P2, R63, R22, RZ ;  /* 0x000000163f127210 */ /* 0x001fe20007f5e0ff */
[----:B------:R-:W-:Y:S01]  /*41b0*/  FMUL R31, R50, R12 ;  /* 0x0000000c321f7220 */ /* 0x000fe20000400000 */
[----:B------:R-:W-:Y:S01]  /*41c0*/  ISETP.GT.AND P1, PT, R66, 0x8, P1 ;  /* 0x000000084200780c */ /* 0x000fe20000f24270 */
[----:B------:R-:W-:Y:S01]  /*41d0*/  IMAD.X R29, R59, 0x1, R25, P0 ;  /* 0x000000013b1d7824 */ /* 0x000fe200000e0619 */
[C---:B------:R-:W-:Y:S01]  /*41e0*/  ISETP.GT.AND P0, PT, R4.reuse, 0x38, PT ;  /* 0x000000380400780c */ /* 0x040fe20003f04270 */
[----:B------:R-:W-:Y:S01]  /*41f0*/  IMAD.X R19, R67, 0x1, R23, P2 ;  /* 0x0000000143137824 */ /* 0x000fe200010e0617 */
[----:B------:R-:W-:-:S02]  /*4200*/  ISETP.GT.AND P2, PT, R4, 0x39, PT ;  /* 0x000000390400780c */ /* 0x000fc40003f44270 */
[----:B------:R-:W-:Y:S01]  /*4210*/  IADD3 R4, P4, R63, R24, RZ ;  /* 0x000000183f047210 */ /* 0x000fe20007f9e0ff */
[----:B------:R-:W-:Y:S01]  /*4220*/  @P5 STG.E desc[UR16][R28.64], R49 ;  /* 0x000000311c005986 */ /* 0x000fe2000c101910 */
[----:B-1----:R-:W-:-:S03]  /*4230*/  IADD3 R20, P5, R61, R26, RZ ;  /* 0x0000001a3d147210 */ /* 0x002fc60007fbe0ff */
[----:B------:R-:W-:Y:S01]  /*4240*/  IMAD.X R5, R67, 0x1, R25, P4 ;  /* 0x0000000143057824 */ /* 0x000fe200020e0619 */
[----:B------:R-:W-:Y:S01]  /*4250*/  IADD3 R24, P4, R63, R26, RZ ;  /* 0x0000001a3f187210 */ /* 0x000fe20007f9e0ff */
[----:B------:R0:W-:Y:S01]  /*4260*/  @P6 STG.E desc[UR16][R18.64], R31 ;  /* 0x0000001f12006986 */ /* 0x0001e2000c101910 */
[--C-:B------:R-:W-:Y:S01]  /*4270*/  IMAD.X R21, R59, 0x1, R27.reuse, P5 ;  /* 0x000000013b157824 */ /* 0x100fe200028e061b */
[C---:B------:R-:W-:Y:S02]  /*4280*/  ISETP.GT.AND P6, PT, R66.reuse, RZ, P0 ;  /* 0x000000ff4200720c */ /* 0x040fe400007c4270 */
[----:B------:R-:W-:Y:S01]  /*4290*/  IADD3 R22, P5, R61, R28, RZ ;  /* 0x0000001c3d167210 */ /* 0x000fe20007fbe0ff */
[----:B------:R-:W-:Y:S01]  /*42a0*/  IMAD.X R25, R67, 0x1, R27, P4 ;  /* 0x0000000143197824 */ /* 0x000fe200020e061b */
[----:B------:R-:W-:Y:S01]  /*42b0*/  ISETP.GT.AND P4, PT, R66, RZ, P2 ;  /* 0x000000ff4200720c */ /* 0x000fe20001784270 */
[----:B--2---:R-:W-:Y:S01]  /*42c0*/  FMUL R27, R52, R12 ;  /* 0x0000000c341b7220 */ /* 0x004fe20000400000 */
[C---:B------:R-:W-:Y:S01]  /*42d0*/  ISETP.GT.AND P0, PT, R66.reuse, 0x8, P0 ;  /* 0x000000084200780c */ /* 0x040fe20000704270 */
[----:B------:R-:W-:Y:S01]  /*42e0*/  IMAD.X R23, R59, 0x1, R29, P5 ;  /* 0x000000013b177824 */ /* 0x000fe200028e061d */
[----:B------:R-:W-:Y:S01]  /*42f0*/  ISETP.GT.AND P2, PT, R66, 0x8, P2 ;  /* 0x000000084200780c */ /* 0x000fe20001744270 */
[----:B------:R1:W-:Y:S01]  /*4300*/  @P1 STG.E desc[UR16][R4.64], R51 ;  /* 0x0000003304001986 */ /* 0x0003e2000c101910 */
[----:B0-----:R-:W-:Y:S01]  /*4310*/  IADD3 R18, P5, R63, R28, RZ ;  /* 0x0000001c3f127210 */ /* 0x001fe20007fbe0ff */
[----:B------:R-:W-:-:S02]  /*4320*/  FMUL R31, R54, R12 ;  /* 0x0000000c361f7220 */ /* 0x000fc40000400000 */
[----:B------:R1:W-:Y:S02]  /*4330*/  @P6 STG.E desc[UR16][R20.64], R27 ;  /* 0x0000001b14006986 */ /* 0x0003e4000c101910 */
[----:B------:R-:W-:Y:S02]  /*4340*/  IMAD.X R19, R67, 0x1, R29, P5 ;  /* 0x0000000143137824 */ /* 0x000fe400028e061d */
[----:B------:R1:W-:Y:S04]  /*4350*/  @P4 STG.E desc[UR16][R22.64], R53 ;  /* 0x0000003516004986 */ /* 0x0003e8000c101910 */
[----:B------:R1:W-:Y:S04]  /*4360*/  @P0 STG.E desc[UR16][R24.64], R31 ;  /* 0x0000001f18000986 */ /* 0x0003e8000c101910 */
[----:B------:R1:W-:Y:S02]  /*4370*/  @P2 STG.E desc[UR16][R18.64], R55 ;  /* 0x0000003712002986 */ /* 0x0003e4000c101910 */
.L_x_86:
[----:B------:R-:W-:Y:S05]  /*4380*/  BSYNC B0 ;  /* 0x0000000000007941 */ /* 0x000fea0003800000 */
.L_x_26:
[C---:B------:R-:W-:Y:S01]  /*4390*/  LEA R2, P0, R8.reuse, R2, 0x1 ;  /* 0x0000000208027211 */ /* 0x040fe200078008ff */
[----:B------:R-:W-:Y:S01]  /*43a0*/  ULDC.64 UR8, c[0x0][0x750] ;  /* 0x0001d40000087ab9 */ /* 0x000fe20000000a00 */
[----:B-1----:R-:W-:Y:S01]  /*43b0*/  IMAD.U32 R4, RZ, RZ, UR13 ;  /* 0x0000000dff047e24 */ /* 0x002fe2000f8e00ff */
[----:B----4-:R-:W-:Y:S01]  /*43c0*/  PRMT R18, RZ, 0x7610, R18 ;  /* 0x00007610ff127816 */ /* 0x010fe20000000012 */
[----:B------:R-:W-:Y:S01]  /*43d0*/  IMAD.MOV.U32 R6, RZ, RZ, -0x1 ;  /* 0xffffffffff067424 */ /* 0x000fe200078e00ff */
[----:B------:R-:W-:Y:S01]  /*43e0*/  LEA.HI.X R3, R8, R3, R0, 0x1, P0 ;  /* 0x0000000308037211 */ /* 0x000fe200000f0c00 */
[----:B------:R1:W-:Y:S01]  /*43f0*/  SYNCS.ARRIVE.TRANS64.A1T0 RZ, [R4+UR23], RZ ;  /* 0x000000ff04ff79a7 */ /* 0x0003e20008100017 */
[----:B------:R-:W-:Y:S01]  /*4400*/  ISETP.GE.U32.AND P0, PT, R2, UR8, PT ;  /* 0x0000000802007c0c */ /* 0x000fe2000bf06070 */
[----:B------:R-:W-:-:S03]  /*4410*/  IMAD.MOV.U32 R5, RZ, RZ, -0x1 ;  /* 0xffffffffff057424 */ /* 0x000fc600078e00ff */
[----:B------:R-:W-:Y:S01]  /*4420*/  ISETP.GE.U32.AND.EX P0, PT, R3, UR9, PT, P0 ;  /* 0x0000000903007c0c */ /* 0x000fe2000bf06100 */
[----:B-1----:R-:W-:-:S12]  /*4430*/  IMAD.MOV.U32 R4, RZ, RZ, -0x1 ;  /* 0xffffffffff047424 */ /* 0x002fd800078e00ff */
[----:B------:R-:W-:Y:S05]  /*4440*/  @P0 BRA `(.L_x_87) ;  /* 0x0000000400600947 */ /* 0x000fea0003800000 */
[----:B------:R-:W1:Y:S01]  /*4450*/  S2R R28, SR_CTAID.X ;  /* 0x00000000001c7919 */ /* 0x000e620000002500 */
[----:B------:R-:W4:Y:S01]  /*4460*/  LDC.64 R22, c[0x0][0x728] ;  /* 0x0001ca00ff167b82 */ /* 0x000f220000000a00 */
[----:B------:R-:W-:Y:S01]  /*4470*/  ULDC UR8, c[0x0][0x150] ;  /* 0x0000540000087ab9 */ /* 0x000fe20000000800 */
[----:B--2---:R-:W-:Y:S01]  /*4480*/  IMAD.MOV.U32 R20, RZ, RZ, R2 ;  /* 0x000000ffff147224 */ /* 0x004fe200078e0002 */
[----:B0-----:R-:W0:Y:S01]  /*4490*/  S2R R30, SR_CTAID.Y ;  /* 0x00000000001e7919 */ /* 0x001e220000002600 */
[----:B------:R-:W-:-:S04]  /*44a0*/  IMAD.MOV.U32 R21, RZ, RZ, R3 ;  /* 0x000000ffff157224 */ /* 0x000fc800078e0003 */
[----:B------:R-:W2:Y:S08]  /*44b0*/  LDC R31, c[0x0][0x144] ;  /* 0x00005100ff1f7b82 */ /* 0x000eb00000000800 */
[----:B------:R-:W0:Y:S08]  /*44c0*/  LDC R6, c[0x0][0x730] ;  /* 0x0001cc00ff067b82 */ /* 0x000e300000000800 */
[----:B------:R-:W0:Y:S01]  /*44d0*/  LDC.64 R26, c[0x0][0x720] ;  /* 0x0001c800ff1a7b82 */ /* 0x000e220000000a00 */
[----:B----4-:R-:W-:-:S04]  /*44e0*/  ISETP.NE.U32.AND P0, PT, R22, RZ, PT ;  /* 0x000000ff1600720c */ /* 0x010fc80003f05070 */
[----:B------:R-:W-:Y:S02]  /*44f0*/  ISETP.NE.AND.EX P0, PT, R23, RZ, PT, P0 ;  /* 0x000000ff1700720c */ /* 0x000fe40003f05300 */
[----:B-1----:R-:W-:-:S05]  /*4500*/  I2FP.F32.U32 R4, R28 ;  /* 0x0000001c00047245 */ /* 0x002fca0000201000 */
[----:B------:R-:W-:-:S04]  /*4510*/  FMUL R4, R4, UR8 ;  /* 0x0000000804047c20 */ /* 0x000fc80008400000 */
[----:B------:R1:W4:Y:S02]  /*4520*/  F2I.U32.TRUNC.NTZ R29, R4 ;  /* 0x00000004001d7305 */ /* 0x000324000020f000 */
[----:B--2---:R-:W-:Y:S05]  /*4530*/  @!P0 BRA `(.L_x_88) ;  /* 0x0000000000288947 */ /* 0x004fea0003800000 */
[----:B------:R-:W2:Y:S02]  /*4540*/  LDC R5, c[0x0][0x734] ;  /* 0x0001cd00ff057b82 */ /* 0x000ea40000000800 */
[----:B--2---:R-:W-:-:S05]  /*4550*/  IADD3 R21, P0, R2, R5, RZ ;  /* 0x0000000502157210 */ /* 0x004fca0007f1e0ff */
[----:B------:R-:W-:-:S04]  /*4560*/  IMAD.X R25, RZ, RZ, R3, P0 ;  /* 0x000000ffff197224 */ /* 0x000fc800000e0603 */
[----:B-1----:R-:W-:-:S04]  /*4570*/  IMAD.WIDE.U32 R4, R25, R22, RZ ;  /* 0x0000001619047225 */ /* 0x002fc800078e00ff */
[----:B------:R-:W-:-:S04]  /*4580*/  IMAD.WIDE.U32 R18, P0, R21, R23, R4 ;  /* 0x0000001715127225 */ /* 0x000fc80007800004 */
[----:B------:R-:W-:-:S04]  /*4590*/  IMAD.WIDE.U32 R4, R21, R22, RZ ;  /* 0x0000001615047225 */ /* 0x000fc800078e00ff */
[----:B------:R-:W-:Y:S01]  /*45a0*/  IMAD.X R21, RZ, RZ, RZ, P0 ;  /* 0x000000ffff157224 */ /* 0x000fe200000e06ff */
[----:B------:R-:W-:Y:S01]  /*45b0*/  IADD3 RZ, P0, R5, R18, RZ ;  /* 0x0000001205ff7210 */ /* 0x000fe20007f1e0ff */
[----:B------:R-:W-:-:S04]  /*45c0*/  IMAD.MOV.U32 R20, RZ, RZ, R19 ;  /* 0x000000ffff147224 */ /* 0x000fc800078e0013 */
[----:B------:R-:W-:-:S08]  /*45d0*/  IMAD.WIDE.U32.X R20, R25, R23, R20, P0 ;  /* 0x0000001719147225 */ /* 0x000fd000000e0414 */
.L_x_88:
[-CC-:B0-----:R-:W-:Y:S01]  /*45e0*/  SHF.R.U64 R24, R20, R6.reuse, R21.reuse ;  /* 0x0000000614187219 */ /* 0x181fe20000001215 */
[----:B------:R-:W0:Y:S01]  /*45f0*/  LDC.64 R34, c[0x0][0x740] ;  /* 0x0001d000ff227b82 */ /* 0x000e220000000a00 */
[----:B-1----:R-:W-:Y:S01]  /*4600*/  SHF.R.U32.HI R4, RZ, R6, R21 ;  /* 0x00000006ff047219 */ /* 0x002fe20000011615 */
[----:B----4-:R-:W-:Y:S01]  /*4610*/  IMAD.MOV R29, RZ, RZ, -R29 ;  /* 0x000000ffff1d7224 */ /* 0x010fe200078e0a1d */
[----:B------:R-:W-:Y:S01]  /*4620*/  IADD3 R19, P0, RZ, -R24, RZ ;  /* 0x80000018ff137210 */ /* 0x000fe20007f1e0ff */
[----:B------:R-:W-:Y:S01]  /*4630*/  ULDC UR8, c[0x0][0x154] ;  /* 0x0000550000087ab9 */ /* 0x000fe20000000800 */
[----:B------:R-:W-:Y:S02]  /*4640*/  IMAD.MOV.U32 R21, RZ, RZ, 0x1 ;  /* 0x00000001ff157424 */ /* 0x000fe400078e00ff */
[----:B------:R-:W-:Y:S01]  /*4650*/  IMAD R29, R31, R29, R28 ;  /* 0x0000001d1f1d7224 */ /* 0x000fe200078e021c */
[----:B------:R-:W1:Y:S01]  /*4660*/  LDC R18, c[0x0][0x718] ;  /* 0x0001c600ff127b82 */ /* 0x000e620000000800 */
[----:B------:R-:W-:-:S04]  /*4670*/  IMAD.X R5, RZ, RZ, ~R4, P0 ;  /* 0x000000ffff057224 */ /* 0x000fc800000e0e04 */
[-C--:B------:R-:W-:Y:S02]  /*4680*/  IMAD R6, R5, R26.reuse, RZ ;  /* 0x0000001a05067224 */ /* 0x080fe400078e02ff */
[C---:B------:R-:W-:Y:S01]  /*4690*/  IMAD.WIDE.U32 R4, R19.reuse, R26, R2 ;  /* 0x0000001a13047225 */ /* 0x040fe200078e0002 */
[----:B------:R-:W2:Y:S03]  /*46a0*/  LDC R20, c[0x0][0x708] ;  /* 0x0001c200ff147b82 */ /* 0x000ea60000000800 */
[----:B------:R-:W-:Y:S01]  /*46b0*/  IMAD R19, R19, R27, R6 ;  /* 0x0000001b13137224 */ /* 0x000fe200078e0206 */
[----:B------:R-:W-:-:S03]  /*46c0*/  I2FP.F32.U32 R6, R30 ;  /* 0x0000001e00067245 */ /* 0x000fc60000201000 */
[----:B------:R-:W-:Y:S01]  /*46d0*/  IMAD.IADD R5, R5, 0x1, R19 ;  /* 0x0000000105057824 */ /* 0x000fe200078e0213 */
[----:B------:R-:W4:Y:S01]  /*46e0*/  LDC R32, c[0x0][0x758] ;  /* 0x0001d600ff207b82 */ /* 0x000f220000000800 */
[----:B0-----:R-:W-:Y:S01]  /*46f0*/  ISETP.NE.U32.AND P0, PT, R34, RZ, PT ;  /* 0x000000ff2200720c */ /* 0x001fe20003f05070 */
[----:B------:R-:W-:-:S03]  /*4700*/  IMAD.MOV.U32 R19, RZ, RZ, -0x1 ;  /* 0xffffffffff137424 */ /* 0x000fc600078e00ff */
[----:B------:R-:W-:-:S03]  /*4710*/  ISETP.NE.AND.EX P0, PT, R35, RZ, PT, P0 ;  /* 0x000000ff2300720c */ /* 0x000fc60003f05300 */
[----:B------:R-:W0:Y:S01]  /*4720*/  LDC R27, c[0x0][0x148] ;  /* 0x00005200ff1b7b82 */ /* 0x000e220000000800 */
[-CC-:B-1----:R-:W-:Y:S02]  /*4730*/  SHF.R.U64 R22, R4, R18.reuse, R5.reuse ;  /* 0x0000001204167219 */ /* 0x182fe40000001205 */
[----:B------:R-:W-:Y:S01]  /*4740*/  SHF.R.U32.HI R5, RZ, R18, R5 ;  /* 0x00000012ff057219 */ /* 0x000fe20000011605 */
[----:B------:R-:W-:-:S04]  /*4750*/  FMUL R18, R6, UR8 ;  /* 0x0000000806127c20 */ /* 0x000fc80008400000 */
[----:B------:R-:W1:Y:S01]  /*4760*/  LDC R28, c[0x0][0x700] ;  /* 0x0001c000ff1c7b82 */ /* 0x000e620000000800 */
[----:B------:R0:W0:Y:S01]  /*4770*/  F2I.U32.TRUNC.NTZ R25, R18 ;  /* 0x0000001200197305 */ /* 0x000022000020f000 */
[-CC-:B--2---:R-:W-:Y:S02]  /*4780*/  SHF.R.U64 R6, R22, R20.reuse, R5.reuse ;  /* 0x0000001416067219 */ /* 0x184fe40000001205 */
[----:B------:R-:W-:-:S04]  /*4790*/  SHF.R.U32.HI R5, RZ, R20, R5 ;  /* 0x00000014ff057219 */ /* 0x000fc80000011605 */
[----:B------:R-:W2:Y:S01]  /*47a0*/  LDC R33, c[0x0][0x748] ;  /* 0x0001d200ff217b82 */ /* 0x000ea20000000800 */
[-CC-:B----4-:R-:W-:Y:S02]  /*47b0*/  SHF.R.U64 R26, R6, R32.reuse, R5.reuse ;  /* 0x00000020061a7219 */ /* 0x190fe40000001205 */
[-C--:B------:R-:W-:Y:S02]  /*47c0*/  SHF.L.U32 R19, R19, R32.reuse, RZ ;  /* 0x0000002013137219 */ /* 0x080fe400000006ff */
[-C--:B------:R-:W-:Y:S01]  /*47d0*/  SHF.R.U32.HI R5, RZ, R32.reuse, R5 ;  /* 0x00000020ff057219 */ /* 0x080fe20000011605 */
[----:B------:R-:W-:Y:S01]  /*47e0*/  IMAD.MOV.U32 R4, RZ, RZ, R26 ;  /* 0x000000ffff047224 */ /* 0x000fe200078e001a */
[----:B------:R-:W-:Y:S01]  /*47f0*/  SHF.L.U32 R32, R21, R32, RZ ;  /* 0x0000002015207219 */ /* 0x000fe200000006ff */
[----:B------:R-:W4:Y:S01]  /*4800*/  LDC R36, c[0x0][0x738] ;  /* 0x0001ce00ff247b82 */ /* 0x000f220000000800 */
[----:B------:R-:W-:-:S07]  /*4810*/  LOP3.LUT R31, RZ, R19, RZ, 0x33, !PT ;  /* 0x00000013ff1f7212 */ /* 0x000fce00078e33ff */
[----:B------:R-:W0:Y:S01]  /*4820*/  LDC R37, c[0x0][0x710] ;  /* 0x0001c400ff257b82 */ /* 0x000e220000000800 */
[----:B------:R-:W-:Y:S05]  /*4830*/  @!P0 BRA `(.L_x_89) ;  /* 0x0000000000288947 */ /* 0x000fea0003800000 */
[----:B------:R-:W3:Y:S02]  /*4840*/  LDC R21, c[0x0][0x74c] ;  /* 0x0001d300ff157b82 */ /* 0x000ee40000000800 */
[----:B---3--:R-:W-:-:S05]  /*4850*/  IADD3 R21, P0, R26, R21, RZ ;  /* 0x000000151a157210 */ /* 0x008fca0007f1e0ff */
[----:B------:R-:W-:-:S04]  /*4860*/  IMAD.X R23, RZ, RZ, R5, P0 ;  /* 0x000000ffff177224 */ /* 0x000fc800000e0605 */
[----:B------:R-:W-:-:S04]  /*4870*/  IMAD.WIDE.U32 R4, R23, R34, RZ ;  /* 0x0000002217047225 */ /* 0x000fc800078e00ff */
[----:B0-----:R-:W-:-:S04]  /*4880*/  IMAD.WIDE.U32 R18, P0, R21, R35, R4 ;  /* 0x0000002315127225 */ /* 0x001fc80007800004 */
[----:B------:R-:W-:-:S04]  /*4890*/  IMAD.WIDE.U32 R4, R21, R34, RZ ;  /* 0x0000002215047225 */ /* 0x000fc800078e00ff */
[----:B------:R-:W-:Y:S01]  /*48a0*/  IMAD.X R21, RZ, RZ, RZ, P0 ;  /* 0x000000ffff157224 */ /* 0x000fe200000e06ff */
[----:B------:R-:W-:Y:S01]  /*48b0*/  IADD3 RZ, P0, R5, R18, RZ ;  /* 0x0000001205ff7210 */ /* 0x000fe20007f1e0ff */
[----:B------:R-:W-:-:S04]  /*48c0*/  IMAD.MOV.U32 R20, RZ, RZ, R19 ;  /* 0x000000ffff147224 */ /* 0x000fc800078e0013 */
[----:B------:R-:W-:-:S08]  /*48d0*/  IMAD.WIDE.U32.X R4, R23, R35, R20, P0 ;  /* 0x0000002317047225 */ /* 0x000fd000000e0414 */
.L_x_89:
[----:B--2---:R-:W-:Y:S01]  /*48e0*/  SHF.R.U64 R4, R4, R33, R5 ;  /* 0x0000002104047219 */ /* 0x004fe20000001205 */
[----:B-1----:R-:W-:Y:S01]  /*48f0*/  VIADD R21, R28, 0xffffffff ;  /* 0xffffffff1c157836 */ /* 0x002fe20000000000 */
[----:B------:R-:W-:Y:S01]  /*4900*/  LOP3.LUT R19, R6, R31, RZ, 0xc0, !PT ;  /* 0x0000001f06137212 */ /* 0x000fe200078ec0ff */
[----:B0-----:R-:W-:Y:S02]  /*4910*/  IMAD.MOV R25, RZ, RZ, -R25 ;  /* 0x000000ffff197224 */ /* 0x001fe400078e0a19 */
[----:B------:R-:W-:Y:S02]  /*4920*/  IMAD.MOV R5, RZ, RZ, -R4 ;  /* 0x000000ffff057224 */ /* 0x000fe400078e0a04 */
[----:B------:R-:W-:Y:S01]  /*4930*/  IMAD R6, R32, R4, R19 ;  /* 0x0000000420067224 */ /* 0x000fe200078e0213 */
[----:B------:R-:W-:Y:S01]  /*4940*/  LOP3.LUT R19, R22, R21, RZ, 0xc0, !PT ;  /* 0x0000001516137212 */ /* 0x000fe200078ec0ff */
[----:B------:R-:W-:Y:S02]  /*4950*/  @P3 IMAD R29, R27, R25, R30 ;  /* 0x000000191b1d3224 */ /* 0x000fe400078e021e */
[----:B----4-:R-:W-:-:S02]  /*4960*/  IMAD R4, R5, R36, R26 ;  /* 0x0000002405047224 */ /* 0x010fc400078e021a */
[----:B------:R-:W-:Y:S02]  /*4970*/  IMAD R6, R6, R37, R29 ;  /* 0x0000002506067224 */ /* 0x000fe400078e021d */
[----:B------:R-:W-:Y:S02]  /*4980*/  IMAD R5, R4, R28, R19 ;  /* 0x0000001c04057224 */ /* 0x000fe400078e0213 */
[----:B------:R-:W-:-:S03]  /*4990*/  IMAD.MOV.U32 R18, RZ, RZ, 0x1 ;  /* 0x00000001ff127424 */ /* 0x000fc600078e00ff */
[----:B------:R-:W-:Y:S02]  /*49a0*/  SEL R4, R5, R6, !P3 ;  /* 0x0000000605047207 */ /* 0x000fe40005800000 */
[----:B------:R-:W-:Y:S01]  /*49b0*/  SEL R6, R6, R5, !P3 ;  /* 0x0000000506067207 */ /* 0x000fe20005800000 */
[----:B------:R-:W-:-:S07]  /*49c0*/  IMAD.MOV.U32 R5, RZ, RZ, R24 ;  /* 0x000000ffff057224 */ /* 0x000fce00078e0018 */
.L_x_87:
[----:B------:R-:W-:Y:S02]  /*49d0*/  LOP3.LUT P0, RZ, R18, 0xff, RZ, 0xc0, !PT ;  /* 0x000000ff12ff7812 */ /* 0x000fe4000780c0ff */
[----:B------:R-:W-:-:S11]  /*49e0*/  LOP3.LUT R65, R65, 0x1, RZ, 0x3c, !PT ;  /* 0x0000000141417812 */ /* 0x000fd600078e3cff */
[----:B------:R-:W-:Y:S05]  /*49f0*/  @P0 BRA `(.L_x_90) ;  /* 0xffffffc800ec0947 */ /* 0x000fea000383ffff */
[----:B------:R-:W-:Y:S05]  /*4a00*/  EXIT ;  /* 0x000000000000794d */ /* 0x000fea0003800000 */
.L_x_14:
[----:B------:R-:W-:-:S08]  /*4a10*/  ISETP.NE.AND P0, PT, R20, RZ, PT ;  /* 0x000000ff1400720c */ /* 0x000fd00003f05270 */
[----:B-----5:R-:W0:-:S00]  /*4a20*/  USETMAXREG.DEALLOC.CTAPOOL 0x28 ;  /* 0x00000028000079c8 */ /* 0x020e0000080e0500 */
[----:B------:R-:W-:Y:S05]  /*4a30*/  @P0 EXIT ;  /* 0x000000000000094d */ /* 0x000fea0003800000 */
[----:B0-----:R-:W-:Y:S01]  /*4a40*/  LOP3.LUT P0, RZ, R16, 0xff, RZ, 0xc0, !PT ;  /* 0x000000ff10ff7812 */ /* 0x001fe2000780c0ff */
[----:B------:R-:W-:Y:S02]  /*4a50*/  IMAD.MOV.U32 R12, RZ, RZ, 0x1 ;  /* 0x00000001ff0c7424 */ /* 0x000fe400078e00ff */
[----:B------:R-:W-:-:S10]  /*4a60*/  IMAD.MOV.U32 R15, RZ, RZ, RZ ;  /* 0x000000ffff0f7224 */ /* 0x000fd400078e00ff */
[----:B------:R-:W-:Y:S05]  /*4a70*/  @!P0 BRA `(.L_x_91) ;  /* 0x0000000c005c8947 */ /* 0x000fea0003800000 */
[----:B------:R-:W-:Y:S01]  /*4a80*/  LOP3.LUT P0, RZ, R10, 0x1f, RZ, 0xc0, !PT ;  /* 0x0000001f0aff7812 */ /* 0x000fe2000780c0ff */
[----:B------:R-:W-:Y:S01]  /*4a90*/  ULDC UR5, c[0x0][0x758] ;  /* 0x0001d60000057ab9 */ /* 0x000fe20000000800 */
[----:B------:R-:W-:Y:S01]  /*4aa0*/  UMOV UR7, 0xffffffff ;  /* 0xffffffff00077882 */ /* 0x000fe20000000000 */
[----:B------:R-:W-:Y:S01]  /*4ab0*/  BSSY B0, `(.L_x_91) ;  /* 0x00000d3000007945 */ /* 0x000fe20003800000 */
[----:B------:R-:W-:Y:S01]  /*4ac0*/  USHF.L.U32 UR7, UR7, UR5, URZ ;  /* 0x0000000507077299 */ /* 0x000fe2000800063f */
[C---:B------:R-:W-:Y:S01]  /*4ad0*/  ISETP.NE.AND P2, PT, R11.reuse, RZ, PT ;  /* 0x000000ff0b00720c */ /* 0x040fe20003f45270 */
[----:B------:R-:W-:Y:S01]  /*4ae0*/  IMAD.MOV.U32 R14, RZ, RZ, 0x1 ;  /* 0x00000001ff0e7424 */ /* 0x000fe200078e00ff */
[----:B------:R-:W-:Y:S01]  /*4af0*/  ISETP.NE.OR P0, PT, R11, RZ, !P0 ;  /* 0x000000ff0b00720c */ /* 0x000fe20004705670 */
[----:B------:R-:W-:Y:S01]  /*4b00*/  IMAD.MOV.U32 R12, RZ, RZ, 0x1 ;  /* 0x00000001ff0c7424 */ /* 0x000fe200078e00ff */
[----:B------:R-:W-:Y:S01]  /*4b10*/  LOP3.LUT R13, R7, 0x2, RZ, 0xfc, !PT ;  /* 0x00000002070d7812 */ /* 0x000fe200078efcff */
[----:B------:R-:W-:Y:S01]  /*4b20*/  IMAD.MOV.U32 R15, RZ, RZ, RZ ;  /* 0x000000ffff0f7224 */ /* 0x000fe200078e00ff */
[----:B------:R-:W-:Y:S01]  /*4b30*/  ULDC UR4, c[0x0][0x700] ;  /* 0x0001c00000047ab9 */ /* 0x000fe20000000800 */
[----:B------:R-:W-:Y:S01]  /*4b40*/  UMOV UR8, 0x1 ;  /* 0x0000000100087882 */ /* 0x000fe20000000000 */
[----:B------:R-:W-:-:S02]  /*4b50*/  UIADD3 UR21, UR6, 0x1, URZ ;  /* 0x0000000106157890 */ /* 0x000fc4000fffe03f */
[----:B------:R-:W-:Y:S02]  /*4b60*/  UIADD3 UR4, UR4, -0x1, URZ ;  /* 0xffffffff04047890 */ /* 0x000fe4000fffe03f */
[----:B------:R-:W-:Y:S02]  /*4b70*/  USHF.L.U32 UR5, UR8, UR5, URZ ;  /* 0x0000000508057299 */ /* 0x000fe4000800063f */
[----:B------:R-:W-:Y:S01]  /*4b80*/  ULOP3.LUT UR7, URZ, UR7, URZ, 0x33, !UPT ;  /* 0x000000073f077292 */ /* 0x000fe2000f8e333f */
[----:B------:R-:W-:-:S11]  /*4b90*/  ULDC.64 UR40, c[0x0][0x198] ;  /* 0x0000660000287ab9 */ /* 0x000fd60000000a00 */
.L_x_103:
[----:B------:R-:W-:-:S03]  /*4ba0*/  UMOV UR8, 0xffffffff ;  /* 0xffffffff00087882 */ /* 0x000fc60000000000 */
[----:B------:R-:W-:Y:S05]  /*4bb0*/  BRA.DIV UR8, `(.L_x_92) ;  /* 0x0000001208c87947 */ /* 0x000fea000b800000 */
[----:B------:R-:W-:-:S13]  /*4bc0*/  ELECT P1, URZ, PT ;  /* 0x00000000003f782f */ /* 0x000fda0003820000 */
.L_x_121:
[----:B------:R-:W0:Y:S01]  /*4bd0*/  LDC R10, c[0x0][0x604] ;  /* 0x00018100ff0a7b82 */ /* 0x000e220000000800 */
[----:B------:R-:W-:Y:S01]  /*4be0*/  BSSY B1, `(.L_x_93) ;  /* 0x000004c000017945 */ /* 0x000fe20003800000 */
[----:B0-----:R-:W-:-:S13]  /*4bf0*/  ISETP.LT.OR P1, PT, R10, 0x1, !P1 ;  /* 0x000000010a00780c */ /* 0x001fda0004f21670 */
[----:B------:R-:W-:Y:S05]  /*4c00*/  @P1 BRA `(.L_x_94) ;  /* 0x0000000400241947 */ /* 0x000fea0003800000 */
[----:B------:R-:W-:Y:S02]  /*4c10*/  IMAD.SHL.U32 R17, R4, 0x40, RZ ;  /* 0x0000004004117824 */ /* 0x000fe400078e00ff */
[----:B------:R-:W-:Y:S02]  /*4c20*/  IMAD.SHL.U32 R24, R6, 0x40, RZ ;  /* 0x0000004006187824 */ /* 0x000fe400078e00ff */
[----:B------:R-:W-:Y:S02]  /*4c30*/  IMAD.MOV.U32 R20, RZ, RZ, RZ ;  /* 0x000000ffff147224 */ /* 0x000fe400078e00ff */
[----:B------:R-:W-:Y:S02]  /*4c40*/  IMAD.MOV.U32 R21, RZ, RZ, 0x40 ;  /* 0x00000040ff157424 */ /* 0x000fe400078e00ff */
[----:B------:R-:W-:Y:S02]  /*4c50*/  IMAD.U32 R22, RZ, RZ, UR21 ;  /* 0x00000015ff167e24 */ /* 0x000fe4000f8e00ff */
[----:B------:R-:W-:-:S02]  /*4c60*/  IMAD.MOV.U32 R4, RZ, RZ, R12 ;  /* 0x000000ffff047224 */ /* 0x000fc400078e000c */
[----:B------:R-:W-:Y:S02]  /*4c70*/  IMAD.MOV.U32 R10, RZ, RZ, R15 ;  /* 0x000000ffff0a7224 */ /* 0x000fe400078e000f */
[----:B------:R-:W-:-:S07]  /*4c80*/  IMAD.MOV.U32 R23, RZ, RZ, RZ ;  /* 0x000000ffff177224 */ /* 0x000fce00078e00ff */
.L_x_98:
[----:B------:R-:W0:Y:S01]  /*4c90*/  S2R R16, SR_CgaCtaId ;  /* 0x0000000000107919 */ /* 0x000e220000008800 */
[----:B------:R-:W-:-:S04]  /*4ca0*/  MOV R11, 0x400 ;  /* 0x00000400000b7802 */ /* 0x000fc80000000f00 */
[----:B0-----:R-:W-:Y:S02]  /*4cb0*/  LEA R19, R16, R11, 0x18 ;  /* 0x0000000b10137211 */ /* 0x001fe400078ec0ff */
[----:B------:R-:W-:Y:S01]  /*4cc0*/  SHF.L.U32 R11, R4, 0x1f, RZ ;  /* 0x0000001f040b7819 */ /* 0x000fe200000006ff */
[----:B------:R-:W0:Y:S02]  /*4cd0*/  @!P2 LDC R16, c[0x0][0x640] ;  /* 0x00019000ff10ab82 */ /* 0x000e240000000800 */
[----:B------:R-:W-:-:S04]  /*4ce0*/  IMAD R18, R10, 0x8, R19 ;  /* 0x000000080a127824 */ /* 0x000fc800078e0213 */
[----:B------:R-:W1:Y:S02]  /*4cf0*/  SYNCS.PHASECHK.TRANS64.TRYWAIT P1, [R18+URZ+0x48], R11 ;  /* 0x0000480b120075a7 */ /* 0x000e64000802017f */
[----:B-1----:R-:W-:Y:S05]  /*4d00*/  @!P1 BRA `(.L_x_95) ;  /* 0x0000001000949947 */ /* 0x002fea0003800000 */
.L_x_122:
[----:B-1----:R-:W-:Y:S01]  /*4d10*/  PRMT R11, R13, 0x9910, RZ ;  /* 0x000099100d0b7816 */ /* 0x002fe200000000ff */
[----:B0-----:R0:W-:Y:S03]  /*4d20*/  @!P2 SYNCS.ARRIVE.TRANS64 RZ, [R18+URZ], R16 ;  /* 0x0000001012ffa9a7 */ /* 0x0011e6000800003f */
[----:B------:R-:W-:-:S13]  /*4d30*/  ISETP.NE.AND P1, PT, R11, 0x2, PT ;  /* 0x000000020b00780c */ /* 0x000fda0003f25270 */
[----:B0-----:R-:W-:Y:S05]  /*4d40*/  @P1 BRA `(.L_x_96) ;  /* 0x0000000000041947 */ /* 0x001fea0003800000 */
[----:B------:R-:W-:Y:S01]  /*4d50*/  BPT.TRAP 0x1 ;  /* 0x000000040000795c */ /* 0x000fe20000300000 */
.L_x_96:
[----:B------:R-:W-:Y:S05]  /*4d60*/  @P0 BRA `(.L_x_97) ;  /* 0x0000000000040947 */ /* 0x000fea0003800000 */
[----:B------:R-:W-:Y:S01]  /*4d70*/  BPT.TRAP 0x1 ;  /* 0x000000040000795c */ /* 0x000fe20000300000 */
.L_x_97:
[--C-:B------:R-:W-:Y:S01]  /*4d80*/  IMAD R11, R10, 0x2000, R19.reuse ;  /* 0x000020000a0b7824 */ /* 0x100fe200078e0213 */
[----:B------:R-:W-:Y:S01]  /*4d90*/  R2UR UR18, R21 ;  /* 0x00000000151272ca */ /* 0x000fe200000e0000 */
[----:B------:R-:W-:Y:S01]  /*4da0*/  VIADD R22, R22, 0xffffffff ;  /* 0xffffffff16167836 */ /* 0x000fe20000000000 */
[----:B------:R-:W-:Y:S01]  /*4db0*/  R2UR UR33, R18 ;  /* 0x00000000122172ca */ /* 0x000fe200000e0000 */
[----:B------:R-:W-:Y:S01]  /*4dc0*/  UIADD3 UR14, UP0, UR40, 0xf0, URZ ;  /* 0x000000f0280e7890 */ /* 0x000fe2000ff1e03f */
[----:B------:R-:W-:Y:S01]  /*4dd0*/  R2UR UR32, R11 ;  /* 0x000000000b2072ca */ /* 0x000fe200000e0000 */
[C-C-:B------:R-:W-:Y:S01]  /*4de0*/  IMAD R11, R10.reuse, 0x400, R19.reuse ;  /* 0x000004000a0b7824 */ /* 0x140fe200078e0213 */
[----:B------:R-:W-:Y:S01]  /*4df0*/  R2UR UR36, R5 ;  /* 0x00000000052472ca */ /* 0x000fe200000e0000 */
[----:B------:R-:W-:Y:S01]  /*4e00*/  IMAD R19, R10, 0x4000, R19 ;  /* 0x000040000a137824 */ /* 0x000fe200078e0213 */
[----:B------:R-:W-:Y:S01]  /*4e10*/  R2UR UR34, R20 ;  /* 0x00000000142272ca */ /* 0x000fe200000e0000 */
[----:B------:R-:W-:Y:S01]  /*4e20*/  UIADD3 UR22, UP1, UR40, 0x1f0, URZ ;  /* 0x000001f028167890 */ /* 0x000fe2000ff3e03f */
[----:B------:R-:W-:Y:S01]  /*4e30*/  R2UR UR8, R11 ;  /* 0x000000000b0872ca */ /* 0x000fe200000e0000 */
[----:B------:R-:W-:Y:S01]  /*4e40*/  UIADD3 UR30, UP2, UR40, 0x2f0, URZ ;  /* 0x000002f0281e7890 */ /* 0x000fe2000ff5e03f */
[----:B------:R-:W-:Y:S01]  /*4e50*/  R2UR UR16, R19 ;  /* 0x00000000131072ca */ /* 0x000fe200000e0000 */
[----:B------:R-:W-:Y:S01]  /*4e60*/  UIADD3.X UR15, URZ, UR41, URZ, UP0, !UPT ;  /* 0x000000293f0f7290 */ /* 0x000fe200087fe43f */
[----:B------:R-:W-:Y:S01]  /*4e70*/  R2UR UR35, R24 ;  /* 0x00000000182372ca */ /* 0x000fe200000e0000 */
[----:B------:R-:W-:Y:S01]  /*4e80*/  UIADD3.X UR23, URZ, UR41, URZ, UP1, !UPT ;  /* 0x000000293f177290 */ /* 0x000fe20008ffe43f */
[----:B------:R-:W-:Y:S01]  /*4e90*/  R2UR UR11, R6 ;  /* 0x00000000060b72ca */ /* 0x000fe200000e0000 */
[----:B------:R-:W-:Y:S01]  /*4ea0*/  UIADD3 UR32, UR32, 0x180, URZ ;  /* 0x0000018020207890 */ /* 0x000fe2000fffe03f */
[----:B------:R-:W-:Y:S01]  /*4eb0*/  R2UR UR12, R23 ;  /* 0x00000000170c72ca */ /* 0x000fe200000e0000 */
[----:B------:R-:W-:Y:S01]  /*4ec0*/  UIADD3 UR26, UR18, -0x40, URZ ;  /* 0xffffffc0121a7890 */ /* 0x000fe2000fffe03f */
[----:B------:R-:W-:Y:S01]  /*4ed0*/  R2UR UR27, R17 ;  /* 0x00000000111b72ca */ /* 0x000fe200000e0000 */
[----:B------:R-:W-:Y:S01]  /*4ee0*/  UIADD3.X UR31, URZ, UR41, URZ, UP2, !UPT ;  /* 0x000000293f1f7290 */ /* 0x000fe200097fe43f */
[----:B------:R-:W-:Y:S01]  /*4ef0*/  ISETP.GT.AND P4, PT, R22, 0x1, PT ;  /* 0x000000011600780c */ /* 0x000fe20003f84270 */
[----:B------:R-:W-:Y:S01]  /*4f00*/  UIADD3 UR8, UR8, 0x36180, URZ ;  /* 0x0003618008087890 */ /* 0x000fe2000fffe03f */
[----:B------:R-:W-:Y:S01]  /*4f10*/  VIADD R10, R10, 0x1 ;  /* 0x000000010a0a7836 */ /* 0x000fe20000000000 */
[----:B------:R-:W-:Y:S01]  /*4f20*/  UIADD3 UR24, UR16, 0x12180, URZ ;  /* 0x0001218010187890 */ /* 0x000fe2000fffe03f */
[----:B------:R-:W-:Y:S01]  /*4f30*/  VIADD R23, R23, 0x1 ;  /* 0x0000000117177836 */ /* 0x000fe20000000000 */
[----:B------:R-:W-:Y:S01]  /*4f40*/  UIADD3 UR16, UR16, 0x14180, URZ ;  /* 0x0001418010107890 */ /* 0x000fe2000fffe03f */
[----:B------:R-:W-:Y:S01]  /*4f50*/  VIADD R21, R21, 0x80 ;  /* 0x0000008015157836 */ /* 0x000fe20000000000 */
[----:B------:R-:W-:Y:S01]  /*4f60*/  UMOV UR38, 0x0 ;  /* 0x0000000000267882 */ /* 0x000fe20000000000 */
[----:B------:R-:W-:Y:S01]  /*4f70*/  UMOV UR39, 0x10000000 ;  /* 0x1000000000277882 */ /* 0x000fe20000000000 */
[----:B------:R-:W-:Y:S01]  /*4f80*/  ISETP.NE.AND P1, PT, R10, 0x9, PT ;  /* 0x000000090a00780c */ /* 0x000fe20003f25270 */
[----:B------:R-:W-:Y:S01]  /*4f90*/  UMOV UR10, URZ ;  /* 0x0000003f000a7c82 */ /* 0x000fe20008000000 */
[----:B------:R-:W-:Y:S01]  /*4fa0*/  UMOV UR9, UR33 ;  /* 0x0000002100097c82 */ /* 0x000fe20008000000 */
[----:B------:R-:W-:Y:S01]  /*4fb0*/  UMOV UR13, UR36 ;  /* 0x00000024000d7c82 */ /* 0x000fe20008000000 */
[----:B------:R0:W-:Y:S01]  /*4fc0*/  UTMALDG.3D [UR32], [UR14], desc[UR38] ;  /* 0x000026200e0075b4 */ /* 0x0001e20008011000 */
[----:B------:R-:W-:Y:S01]  /*4fd0*/  UMOV UR25, UR33 ;  /* 0x0000002100197c82 */ /* 0x000fe20008000000 */
[----:B------:R-:W-:Y:S01]  /*4fe0*/  UMOV UR28, UR36 ;  /* 0x00000024001c7c82 */ /* 0x000fe20008000000 */
[----:B------:R-:W-:Y:S01]  /*4ff0*/  UMOV UR17, UR33 ;  /* 0x0000002100117c82 */ /* 0x000fe20008000000 */
[----:B------:R-:W-:Y:S01]  /*5000*/  UMOV UR19, UR27 ;  /* 0x0000001b00137c82 */ /* 0x000fe20008000000 */
[----:B------:R-:W-:Y:S01]  /*5010*/  UMOV UR20, UR36 ;  /* 0x0000002400147c82 */ /* 0x000fe20008000000 */
[----:B------:R-:W-:Y:S01]  /*5020*/  SEL R11, RZ, 0x1, P1 ;  /* 0x00000001ff0b7807 */ /* 0x000fe20000800000 */
[----:B------:R-:W-:Y:S01]  /*5030*/  VIADD R20, R20, 0x40 ;  /* 0x0000004014147836 */ /* 0x000fe20000000000 */
[----:B------:R0:W-:Y:S01]  /*5040*/  UTMALDG.4D [UR8], [UR22], desc[UR38] ;  /* 0x00002608160075b4 */ /* 0x0001e20008019000 */
[----:B------:R-:W-:-:S02]  /*5050*/  SEL R10, R10, RZ, P1 ;  /* 0x000000ff0a0a7207 */ /* 0x000fc40000800000 */
[----:B------:R-:W-:Y:S01]  /*5060*/  LOP3.LUT R4, R4, R11, RZ, 0x3c, !PT ;  /* 0x0000000b04047212 */ /* 0x000fe200078e3cff */
[----:B------:R0:W-:Y:S01]  /*5070*/  UTMALDG.3D [UR24], [UR30], desc[UR38] ;  /* 0x000026181e0075b4 */ /* 0x0001e20008011000 */
[----:B------:R0:W-:Y:S02]  /*5080*/  UTMALDG.3D [UR16], [UR30], desc[UR38] ;  /* 0x000026101e0075b4 */ /* 0x0001e40008011000 */
[----:B0-----:R-:W-:Y:S05]  /*5090*/  @P4 BRA `(.L_x_98) ;  /* 0xfffffff800fc4947 */ /* 0x001fea000383ffff */
.L_x_94:
[----:B------:R-:W-:Y:S05]  /*50a0*/  BSYNC B1 ;  /* 0x0000000000017941 */ /* 0x000fea0003800000 */
.L_x_93:
[----:B------:R-:W-:Y:S01]  /*50b0*/  LOP3.LUT P5, RZ, R14, 0xff, RZ, 0xc0, !PT ;  /* 0x000000ff0eff7812 */ /* 0x000fe200078ac0ff */
[----:B------:R-:W-:Y:S01]  /*50c0*/  VIADD R6, R15, UR6 ;  /* 0x000000060f067c36 */ /* 0x000fe20008000000 */
[----:B------:R-:W-:Y:S01]  /*50d0*/  ULDC.64 UR8, c[0x0][0x750] ;  /* 0x0001d40000087ab9 */ /* 0x000fe20000000a00 */
[----:B------:R-:W-:Y:S01]  /*50e0*/  IMAD.U32 R11, RZ, RZ, UR6 ;  /* 0x00000006ff0b7e24 */ /* 0x000fe2000f8e00ff */
[----:B------:R-:W-:Y:S01]  /*50f0*/  UISETP.GE.U32.AND UP0, UPT, UR6, 0x9, UPT ;  /* 0x000000090600788c */ /* 0x000fe2000bf06070 */
[----:B------:R-:W-:Y:S01]  /*5100*/  BSSY B1, `(.L_x_99) ;  /* 0x000006b000017945 */ /* 0x000fe20003800000 */
[----:B------:R-:W-:Y:S02]  /*5110*/  ISETP.GT.U32.AND P1, PT, R6, 0x8, PT ;  /* 0x000000080600780c */ /* 0x000fe40003f24070 */
[----:B------:R-:W-:Y:S02]  /*5120*/  PRMT R14, RZ, 0x7610, R14 ;  /* 0x00007610ff0e7816 */ /* 0x000fe4000000000e */
[----:B------:R-:W-:-:S02]  /*5130*/  ISETP.LT.U32.AND P1, PT, R11, 0x9, P1 ;  /* 0x000000090b00780c */ /* 0x000fc40000f21070 */
[----:B------:R-:W-:Y:S01]  /*5140*/  PLOP3.LUT P4, PT, PT, PT, UP0, 0x80, 0x0 ;  /* 0x000000000000781c */ /* 0x000fe20003f8f008 */
[----:B------:R-:W0:Y:S01]  /*5150*/  @P5 S2R R5, SR_CgaCtaId ;  /* 0x0000000000055919 */ /* 0x000e220000008800 */
[----:B------:R-:W-:-:S04]  /*5160*/  @P5 MOV R4, 0x400 ;  /* 0x0000040000045802 */ /* 0x000fc80000000f00 */
[----:B0-----:R-:W-:Y:S01]  /*5170*/  @P5 LEA R10, R5, R4, 0x18 ;  /* 0x00000004050a5211 */ /* 0x001fe200078ec0ff */
[----:B------:R-:W-:-:S03]  /*5180*/  IMAD.WIDE.U32 R4, R6, 0x38e38e39, RZ ;  /* 0x38e38e3906047825 */ /* 0x000fc600078e00ff */
[----:B------:R0:W-:Y:S01]  /*5190*/  @P5 SYNCS.ARRIVE.TRANS64.A1T0 RZ, [R10+URZ+0xc8], RZ ;  /* 0x0000c8ff0aff59a7 */ /* 0x0001e2000810003f */
[----:B------:R-:W-:Y:S01]  /*51a0*/  IADD3 R2, P5, R2, R8, RZ ;  /* 0x0000000802027210 */ /* 0x000fe20007fbe0ff */
[----:B------:R-:W-:Y:S01]  /*51b0*/  IMAD.MOV.U32 R4, RZ, RZ, -0x1 ;  /* 0xffffffffff047424 */ /* 0x000fe200078e00ff */
[----:B------:R-:W-:Y:S02]  /*51c0*/  SHF.R.U32.HI R11, RZ, 0x1, R5 ;  /* 0x00000001ff0b7819 */ /* 0x000fe40000011605 */
[----:B------:R-:W-:Y:S01]  /*51d0*/  SEL R5, RZ, 0x1, !P1 ;  /* 0x00000001ff057807 */ /* 0x000fe20004800000 */
[----:B------:R-:W-:Y:S01]  /*51e0*/  IMAD.X R3, R3, 0x1, R0, P5 ;  /* 0x0000000103037824 */ /* 0x000fe200028e0600 */
[----:B------:R-:W-:Y:S01]  /*51f0*/  ISETP.GE.U32.AND P1, PT, R2, UR8, PT ;  /* 0x0000000802007c0c */ /* 0x000fe2000bf26070 */
[----:B------:R-:W-:Y:S01]  /*5200*/  IMAD R15, R11, -0x9, R6 ;  /* 0xfffffff70b0f7824 */ /* 0x000fe200078e0206 */
[----:B------:R-:W-:Y:S01]  /*5210*/  LOP3.LUT R12, R12, R5, RZ, 0x3c, !PT ;  /* 0x000000050c0c7212 */ /* 0x000fe200078e3cff */
[----:B------:R-:W-:Y:S01]  /*5220*/  IMAD.MOV.U32 R6, RZ, RZ, -0x1 ;  /* 0xffffffffff067424 */ /* 0x000fe200078e00ff */
[----:B------:R-:W-:Y:S01]  /*5230*/  ISETP.GE.U32.AND.EX P1, PT, R3, UR9, PT, P1 ;  /* 0x0000000903007c0c */ /* 0x000fe2000bf26110 */
[----:B------:R-:W-:Y:S01]  /*5240*/  IMAD.MOV.U32 R5, RZ, RZ, -0x1 ;  /* 0xffffffffff057424 */ /* 0x000fe200078e00ff */
[----:B------:R-:W-:-:S02]  /*5250*/  @P4 LOP3.LUT R12, R12, 0x1, R11, 0x78, !PT ;  /* 0x000000010c0c4812 */ /* 0x000fc400078e780b */
[----:B0-----:R-:W-:-:S09]  /*5260*/  PRMT R10, RZ, 0x7610, R10 ;  /* 0x00007610ff0a7816 */ /* 0x001fd2000000000a */
[----:B------:R-:W-:Y:S05]  /*5270*/  @P1 BRA `(.L_x_100) ;  /* 0x00000004004c1947 */ /* 0x000fea0003800000 */
[----:B------:R-:W0:Y:S01]  /*5280*/  S2R R17, SR_CTAID.X ;  /* 0x0000000000117919 */ /* 0x000e220000002500 */
[----:B------:R-:W-:Y:S01]  /*5290*/  ULDC.64 UR8, c[0x0][0x728] ;  /* 0x0001ca0000087ab9 */ /* 0x000fe20000000a00 */
[----:B------:R-:W1:Y:S01]  /*52a0*/  LDC R18, c[0x0][0x144] ;  /* 0x00005100ff127b82 */ /* 0x000e620000000800 */
[----:B------:R-:W-:Y:S01]  /*52b0*/  ISETP.NE.U32.AND P1, PT, RZ, UR8, PT ;  /* 0x00000008ff007c0c */ /* 0x000fe2000bf25070 */
[----:B------:R-:W2:Y:S01]  /*52c0*/  S2R R6, SR_CTAID.Y ;  /* 0x0000000000067919 */ /* 0x000ea20000002600 */
[----:B------:R-:W-:Y:S01]  /*52d0*/  ULDC UR10, c[0x0][0x150] ;  /* 0x00005400000a7ab9 */ /* 0x000fe20000000800 */
[----:B------:R-:W-:Y:S01]  /*52e0*/  ULDC UR11, c[0x0][0x730] ;  /* 0x0001cc00000b7ab9 */ /* 0x000fe20000000800 */
[----:B------:R-:W-:Y:S01]  /*52f0*/  ISETP.NE.AND.EX P1, PT, RZ, UR9, PT, P1 ;  /* 0x00000009ff007c0c */ /* 0x000fe2000bf25310 */
[----:B------:R-:W-:Y:S01]  /*5300*/  IMAD.MOV.U32 R4, RZ, RZ, R2 ;  /* 0x000000ffff047224 */ /* 0x000fe200078e0002 */
[----:B0-----:R-:W-:-:S05]  /*5310*/  I2FP.F32.U32 R5, R17 ;  /* 0x0000001100057245 */ /* 0x001fca0000201000 */
[----:B------:R-:W-:Y:S01]  /*5320*/  FMUL R20, R5, UR10 ;  /* 0x0000000a05147c20 */ /* 0x000fe20008400000 */
[----:B------:R-:W-:-:S05]  /*5330*/  IMAD.MOV.U32 R5, RZ, RZ, R3 ;  /* 0x000000ffff057224 */ /* 0x000fca00078e0003 */
[----:B--2---:R-:W-:Y:S05]  /*5340*/  @!P1 BRA `(.L_x_101) ;  /* 0x0000000000289947 */ /* 0x004fea0003800000 */
[----:B------:R-:W-:Y:S02]  /*5350*/  ULDC UR10, c[0x0][0x734] ;  /* 0x0001cd00000a7ab9 */ /* 0x000fe40000000800 */
[----:B------:R-:W-:-:S05]  /*5360*/  IADD3 R5, P1, R2, UR10, RZ ;  /* 0x0000000a02057c10 */ /* 0x000fca000ff3e0ff */
[----:B------:R-:W-:-:S04]  /*5370*/  IMAD.X R19, RZ, RZ, R3, P1 ;  /* 0x000000ffff137224 */ /* 0x000fc800008e0603 */
[----:B------:R-:W-:-:S04]  /*5380*/  IMAD.WIDE.U32 R10, R19, UR8, RZ ;  /* 0x00000008130a7c25 */ /* 0x000fc8000f8e00ff */
[----:B------:R-:W-:-:S04]  /*5390*/  IMAD.WIDE.U32 R10, P1, R5, UR9, R10 ;  /* 0x00000009050a7c25 */ /* 0x000fc8000f82000a */
[----:B------:R-:W-:-:S04]  /*53a0*/  IMAD.WIDE.U32 R4, R5, UR8, RZ ;  /* 0x0000000805047c25 */ /* 0x000fc8000f8e00ff */
[----:B------:R-:W-:Y:S01]  /*53b0*/  IMAD.MOV.U32 R4, RZ, RZ, R11 ;  /* 0x000000ffff047224 */ /* 0x000fe200078e000b */
[----:B------:R-:W-:Y:S01]  /*53c0*/  IADD3 RZ, P4, R5, R10, RZ ;  /* 0x0000000a05ff7210 */ /* 0x000fe20007f9e0ff */
[----:B------:R-:W-:-:S04]  /*53d0*/  IMAD.X R5, RZ, RZ, RZ, P1 ;  /* 0x000000ffff057224 */ /* 0x000fc800008e06ff */
[----:B------:R-:W-:-:S08]  /*53e0*/  IMAD.WIDE.U32.X R4, R19, UR9, R4, P4 ;  /* 0x0000000913047c25 */ /* 0x000fd0000a0e0404 */
.L_x_101:
[--C-:B------:R-:W-:Y:S01]  /*53f0*/  SHF.R.U64 R16, R4, UR11, R5.reuse ;  /* 0x0000000b04107c19 */ /* 0x100fe20008001205 */
[----:B------:R-:W0:Y:S01]  /*5400*/  F2I.U32.TRUNC.NTZ R20, R20 ;  /* 0x0000001400147305 */ /* 0x000e22000020f000 */
[----:B------:R-:W-:Y:S01]  /*5410*/  SHF.R.U32.HI R4, RZ, UR11, R5 ;  /* 0x0000000bff047c19 */ /* 0x000fe20008011605 */
[----:B------:R-:W-:Y:S01]  /*5420*/  ULDC.64 UR8, c[0x0][0x720] ;  /* 0x0001c80000087ab9 */ /* 0x000fe20000000a00 */
[----:B------:R-:W-:Y:S01]  /*5430*/  IADD3 R11, P1, RZ, -R16, RZ ;  /* 0x80000010ff0b7210 */ /* 0x000fe20007f3e0ff */
[----:B------:R-:W-:Y:S01]  /*5440*/  ULDC.64 UR10, c[0x0][0x740] ;  /* 0x0001d000000a7ab9 */ /* 0x000fe20000000a00 */
[----:B------:R-:W2:Y:S03]  /*5450*/  LDC R21, c[0x0][0x148] ;  /* 0x00005200ff157b82 */ /* 0x000ea60000000800 */
[----:B------:R-:W-:Y:S01]  /*5460*/  IMAD.X R4, RZ, RZ, ~R4, P1 ;  /* 0x000000ffff047224 */ /* 0x000fe200008e0e04 */
[----:B------:R-:W-:-:S03]  /*5470*/  ISETP.NE.U32.AND P1, PT, RZ, UR10, PT ;  /* 0x0000000aff007c0c */ /* 0x000fc6000bf25070 */
[----:B------:R-:W-:Y:S01]  /*5480*/  IMAD R10, R4, UR8, RZ ;  /* 0x00000008040a7c24 */ /* 0x000fe2000f8e02ff */
[----:B------:R-:W-:Y:S01]  /*5490*/  ISETP.NE.AND.EX P1, PT, RZ, UR11, PT, P1 ;  /* 0x0000000bff007c0c */ /* 0x000fe2000bf25310 */
[----:B------:R-:W-:Y:S01]  /*54a0*/  IMAD.WIDE.U32 R4, R11, UR8, R2 ;  /* 0x000000080b047c25 */ /* 0x000fe2000f8e0002 */
[----:B------:R-:W-:-:S03]  /*54b0*/  ULDC UR8, c[0x0][0x718] ;  /* 0x0001c60000087ab9 */ /* 0x000fc60000000800 */
[----:B------:R-:W-:Y:S01]  /*54c0*/  IMAD R11, R11, UR9, R10 ;  /* 0x000000090b0b7c24 */ /* 0x000fe2000f8e020a */
[----:B------:R-:W-:Y:S01]  /*54d0*/  ULDC UR9, c[0x0][0x154] ;  /* 0x0000550000097ab9 */ /* 0x000fe20000000800 */
[----:B0-----:R-:W-:Y:S02]  /*54e0*/  IMAD.MOV R10, RZ, RZ, -R20 ;  /* 0x000000ffff0a7224 */ /* 0x001fe400078e0a14 */
[----:B------:R-:W-:Y:S02]  /*54f0*/  IMAD.IADD R5, R5, 0x1, R11 ;  /* 0x0000000105057824 */ /* 0x000fe400078e020b */
[----:B-1----:R-:W-:Y:S01]  /*5500*/  IMAD R17, R18, R10, R17 ;  /* 0x0000000a12117224 */ /* 0x002fe200078e0211 */
[----:B------:R-:W-:Y:S02]  /*5510*/  I2FP.F32.U32 R10, R6 ;  /* 0x00000006000a7245 */ /* 0x000fe40000201000 */
[--C-:B------:R-:W-:Y:S02]  /*5520*/  SHF.R.U64 R18, R4, UR8, R5.reuse ;  /* 0x0000000804127c19 */ /* 0x100fe40008001205 */
[----:B------:R-:W-:Y:S01]  /*5530*/  SHF.R.U32.HI R5, RZ, UR8, R5 ;  /* 0x00000008ff057c19 */ /* 0x000fe20008011605 */
[----:B------:R-:W-:Y:S01]  /*5540*/  FMUL R10, R10, UR9 ;  /* 0x000000090a0a7c20 */ /* 0x000fe20008400000 */
[----:B------:R-:W-:-:S02]  /*5550*/  ULDC UR8, c[0x0][0x708] ;  /* 0x0001c20000087ab9 */ /* 0x000fc40000000800 */
[--C-:B------:R-:W-:Y:S01]  /*5560*/  SHF.R.U64 R20, R18, UR8, R5.reuse ;  /* 0x0000000812147c19 */ /* 0x100fe20008001205 */
[----:B------:R0:W1:Y:S01]  /*5570*/  F2I.U32.TRUNC.NTZ R22, R10 ;  /* 0x0000000a00167305 */ /* 0x000062000020f000 */
[----:B------:R-:W-:Y:S01]  /*5580*/  SHF.R.U32.HI R5, RZ, UR8, R5 ;  /* 0x00000008ff057c19 */ /* 0x000fe20008011605 */
[----:B------:R-:W-:-:S03]  /*5590*/  ULDC UR8, c[0x0][0x758] ;  /* 0x0001d60000087ab9 */ /* 0x000fc60000000800 */
[--C-:B------:R-:W-:Y:S02]  /*55a0*/  SHF.R.U64 R19, R20, UR8, R5.reuse ;  /* 0x0000000814137c19 */ /* 0x100fe40008001205 */
[----:B------:R-:W-:-:S03]  /*55b0*/  SHF.R.U32.HI R23, RZ, UR8, R5 ;  /* 0x00000008ff177c19 */ /* 0x000fc60008011605 */
[----:B------:R-:W-:Y:S02]  /*55c0*/  IMAD.MOV.U32 R4, RZ, RZ, R19 ;  /* 0x000000ffff047224 */ /* 0x000fe400078e0013 */
[----:B------:R-:W-:Y:S01]  /*55d0*/  IMAD.MOV.U32 R5, RZ, RZ, R23 ;  /* 0x000000ffff057224 */ /* 0x000fe200078e0017 */
[----:B0-----:R-:W-:Y:S06]  /*55e0*/  @!P1 BRA `(.L_x_102) ;  /* 0x0000000000289947 */ /* 0x001fec0003800000 */
        /* <DEDUP_REMOVED lines=10> */
.L_x_102:
[----:B------:R-:W-:Y:S01]  /*5690*/  ULDC UR8, c[0x0][0x748] ;  /* 0x0001d20000087ab9 */ /* 0x000fe20000000800 */
[----:B-1----:R-:W-:Y:S01]  /*56a0*/  IMAD.MOV R22, RZ, RZ, -R22 ;  /* 0x000000ffff167224 */ /* 0x002fe200078e0a16 */
[----:B------:R-:W-:Y:S01]  /*56b0*/  SHF.R.U64 R5, R4, UR8, R5 ;  /* 0x0000000804057c19 */ /* 0x000fe20008001205 */
[----:B------:R-:W-:Y:S01]  /*56c0*/  ULDC UR8, c[0x0][0x738] ;  /* 0x0001ce0000087ab9 */ /* 0x000fe20000000800 */
[----:B------:R-:W-:Y:S01]  /*56d0*/  LOP3.LUT R4, R20, UR7, RZ, 0xc0, !PT ;  /* 0x0000000714047c12 */ /* 0x000fe2000f8ec0ff */
[----:B--2---:R-:W-:Y:S01]  /*56e0*/  @P3 IMAD R17, R21, R22, R6 ;  /* 0x0000001615113224 */ /* 0x004fe200078e0206 */
[----:B------:R-:W-:Y:S01]  /*56f0*/  LOP3.LUT R18, R18, UR4, RZ, 0xc0, !PT ;  /* 0x0000000412127c12 */ /* 0x000fe2000f8ec0ff */
[----:B------:R-:W-:Y:S01]  /*5700*/  IMAD.MOV R6, RZ, RZ, -R5 ;  /* 0x000000ffff067224 */ /* 0x000fe200078e0a05 */
[----:B------:R-:W-:Y:S01]  /*5710*/  ULDC UR9, c[0x0][0x710] ;  /* 0x0001c40000097ab9 */ /* 0x000fe20000000800 */
[----:B------:R-:W-:Y:S02]  /*5720*/  IMAD R4, R5, UR5, R4 ;  /* 0x0000000505047c24 */ /* 0x000fe4000f8e0204 */
[----:B------:R-:W-:Y:S01]  /*5730*/  IMAD R19, R6, UR8, R19 ;  /* 0x0000000806137c24 */ /* 0x000fe2000f8e0213 */
[----:B------:R-:W-:Y:S01]  /*5740*/  ULDC UR8, c[0x0][0x700] ;  /* 0x0001c00000087ab9 */ /* 0x000fe20000000800 */
[----:B------:R-:W-:-:S02]  /*5750*/  IMAD R17, R4, UR9, R17 ;  /* 0x0000000904117c24 */ /* 0x000fc4000f8e0211 */
[----:B------:R-:W-:Y:S02]  /*5760*/  IMAD R6, R19, UR8, R18 ;  /* 0x0000000813067c24 */ /* 0x000fe4000f8e0212 */
[----:B------:R-:W-:Y:S02]  /*5770*/  IMAD.MOV.U32 R10, RZ, RZ, 0x1 ;  /* 0x00000001ff0a7424 */ /* 0x000fe400078e00ff */
[----:B------:R-:W-:Y:S01]  /*5780*/  IMAD.MOV.U32 R5, RZ, RZ, R16 ;  /* 0x000000ffff057224 */ /* 0x000fe200078e0010 */
[----:B------:R-:W-:Y:S02]  /*5790*/  SEL R4, R6, R17, !P3 ;  /* 0x0000001106047207 */ /* 0x000fe40005800000 */
[----:B------:R-:W-:-:S07]  /*57a0*/  SEL R6, R17, R6, !P3 ;  /* 0x0000000611067207 */ /* 0x000fce0005800000 */
.L_x_100:
[----:B------:R-:W-:Y:S05]  /*57b0*/  BSYNC B1 ;  /* 0x0000000000017941 */ /* 0x000fea0003800000 */
.L_x_99:
[----:B------:R-:W-:-:S13]  /*57c0*/  LOP3.LUT P1, RZ, R10, 0xff, RZ, 0xc0, !PT ;  /* 0x000000ff0aff7812 */ /* 0x000fda000782c0ff */
[----:B------:R-:W-:Y:S05]  /*57d0*/  @P1 BRA `(.L_x_103) ;  /* 0xfffffff000f01947 */ /* 0x000fea000383ffff */
[----:B------:R-:W-:Y:S05]  /*57e0*/  BSYNC B0 ;  /* 0x0000000000007941 */ /* 0x000fea0003800000 */
.L_x_91:
[----:B------:R-:W-:-:S03]  /*57f0*/  UMOV UR8, 0xffffffff ;  /* 0xffffffff00087882 */ /* 0x000fc60000000000 */
[----:B------:R-:W-:Y:S05]  /*5800*/  BRA.DIV UR8, `(.L_x_104) ;  /* 0x0000000608e87947 */ /* 0x000fea000b800000 */
[----:B------:R-:W-:-:S13]  /*5810*/  ELECT P0, URZ, PT ;  /* 0x00000000003f782f */ /* 0x000fda0003800000 */
.L_x_125:
[----:B------:R-:W-:Y:S04]  /*5820*/  BSSY B0, `(.L_x_105) ;  /* 0x0000058000007945 */ /* 0x000fe80003800000 */
[----:B------:R-:W-:Y:S05]  /*5830*/  @!P0 BRA `(.L_x_106) ;  /* 0x0000000400588947 */ /* 0x000fea0003800000 */
[----:B------:R-:W-:-:S04]  /*5840*/  LOP3.LUT R7, R7, 0x2, RZ, 0xfc, !PT ;  /* 0x0000000207077812 */ /* 0x000fc800078efcff */
[----:B------:R-:W-:-:S13]  /*5850*/  ISETP.NE.AND P0, PT, R7, 0x3, PT ;  /* 0x000000030700780c */ /* 0x000fda0003f05270 */
[----:B------:R-:W-:Y:S05]  /*5860*/  @!P0 BRA `(.L_x_107) ;  /* 0x0000000000048947 */ /* 0x000fea0003800000 */
[----:B------:R-:W-:Y:S01]  /*5870*/  BPT.TRAP 0x1 ;  /* 0x000000040000795c */ /* 0x000fe20000300000 */
.L_x_107:
[----:B------:R-:W0:Y:S01]  /*5880*/  S2R R3, SR_CgaCtaId ;  /* 0x0000000000037919 */ /* 0x000e220000008800 */
[----:B------:R-:W-:Y:S02]  /*5890*/  MOV R0, 0x400 ;  /* 0x0000040000007802 */ /* 0x000fe40000000f00 */
[----:B------:R-:W-:Y:S02]  /*58a0*/  SHF.L.U32 R2, R12, 0x1f, RZ ;  /* 0x0000001f0c027819 */ /* 0x000fe400000006ff */
[----:B0-----:R-:W-:-:S05]  /*58b0*/  LEA R0, R3, R0, 0x18 ;  /* 0x0000000003007211 */ /* 0x001fca00078ec0ff */
[----:B------:R-:W-:-:S04]  /*58c0*/  VIADD R0, R0, 0x48 ;  /* 0x0000004800007836 */ /* 0x000fc80000000000 */
[C---:B------:R-:W-:Y:S02]  /*58d0*/  IMAD R5, R15.reuse, 0x8, R0 ;  /* 0x000000080f057824 */ /* 0x040fe400078e0200 */
[----:B------:R-:W-:Y:S02]  /*58e0*/  VIADD R15, R15, 0x1 ;  /* 0x000000010f0f7836 */ /* 0x000fe40000000000 */
[----:B------:R-:W0:Y:S03]  /*58f0*/  SYNCS.PHASECHK.TRANS64.TRYWAIT P0, [R5+URZ], R2 ;  /* 0x00000002050075a7 */ /* 0x000e26000800017f */
[----:B------:R-:W-:-:S04]  /*5900*/  ISETP.NE.AND P1, PT, R15, 0x9, PT ;  /* 0x000000090f00780c */ /* 0x000fc80003f25270 */
[----:B------:R-:W-:Y:S02]  /*5910*/  SEL R3, RZ, 0x1, P1 ;  /* 0x00000001ff037807 */ /* 0x000fe40000800000 */
[----:B------:R-:W-:Y:S02]  /*5920*/  SEL R15, R15, RZ, P1 ;  /* 0x000000ff0f0f7207 */ /* 0x000fe40000800000 */
[----:B------:R-:W-:-:S03]  /*5930*/  LOP3.LUT R12, R12, R3, RZ, 0x3c, !PT ;  /* 0x000000030c0c7212 */ /* 0x000fc600078e3cff */
[----:B------:R-:W-:Y:S01]  /*5940*/  IMAD R7, R15, 0x8, R0 ;  /* 0x000000080f077824 */ /* 0x000fe200078e0200 */
[----:B------:R-:W-:Y:S01]  /*5950*/  SHF.L.U32 R4, R12, 0x1f, RZ ;  /* 0x0000001f0c047819 */ /* 0x000fe200000006ff */
[----:B0-----:R-:W-:Y:S06]  /*5960*/  @!P0 BRA `(.L_x_108) ;  /* 0x0000000400b48947 */ /* 0x001fec0003800000 */
.L_x_126:
[----:B------:R-:W1:Y:S01]  /*5970*/  SYNCS.PHASECHK.TRANS64.TRYWAIT P0, [R7+URZ], R4 ;  /* 0x00000004070075a7 */ /* 0x000e62000800017f */
[----:B0-----:R-:W-:-:S05]  /*5980*/  VIADD R2, R15, 0x1 ;  /* 0x000000010f027836 */ /* 0x001fca0000000000 */
[----:B------:R-:W-:-:S04]  /*5990*/  ISETP.NE.AND P1, PT, R2, 0x9, PT ;  /* 0x000000090200780c */ /* 0x000fc80003f25270 */
[----:B------:R-:W-:Y:S02]  /*59a0*/  SEL R3, RZ, 0x1, P1 ;  /* 0x00000001ff037807 */ /* 0x000fe40000800000 */
[----:B------:R-:W-:Y:S02]  /*59b0*/  SEL R9, R2, RZ, P1 ;  /* 0x000000ff02097207 */ /* 0x000fe40000800000 */
[----:B------:R-:W-:-:S03]  /*59c0*/  LOP3.LUT R12, R12, R3, RZ, 0x3c, !PT ;  /* 0x000000030c0c7212 */ /* 0x000fc600078e3cff */
[----:B------:R-:W-:Y:S01]  /*59d0*/  IMAD R6, R9, 0x8, R0 ;  /* 0x0000000809067824 */ /* 0x000fe200078e0200 */
[----:B------:R-:W-:Y:S01]  /*59e0*/  SHF.L.U32 R5, R12, 0x1f, RZ ;  /* 0x0000001f0c057819 */ /* 0x000fe200000006ff */
[----:B-1----:R-:W-:Y:S06]  /*59f0*/  @!P0 BRA `(.L_x_109) ;  /* 0x0000000400a48947 */ /* 0x002fec0003800000 */
.L_x_127:
[----:B------:R-:W1:Y:S01]  /*5a00*/  SYNCS.PHASECHK.TRANS64.TRYWAIT P0, [R6+URZ], R5 ;  /* 0x00000005060075a7 */ /* 0x000e62000800017f */
[----:B------:R-:W-:-:S05]  /*5a10*/  VIADD R2, R9, 0x1 ;  /* 0x0000000109027836 */ /* 0x000fca0000000000 */
[----:B------:R-:W-:-:S04]  /*5a20*/  ISETP.NE.AND P1, PT, R2, 0x9, PT ;  /* 0x000000090200780c */ /* 0x000fc80003f25270 */
[----:B------:R-:W-:Y:S02]  /*5a30*/  SEL R3, RZ, 0x1, P1 ;  /* 0x00000001ff037807 */ /* 0x000fe40000800000 */
[----:B0-----:R-:W-:Y:S02]  /*5a40*/  SEL R7, R2, RZ, P1 ;  /* 0x000000ff02077207 */ /* 0x001fe40000800000 */
[----:B------:R-:W-:-:S03]  /*5a50*/  LOP3.LUT R12, R12, R3, RZ, 0x3c, !PT ;  /* 0x000000030c0c7212 */ /* 0x000fc600078e3cff */
[----:B------:R-:W-:Y:S01]  /*5a60*/  IMAD R9, R7, 0x8, R0 ;  /* 0x0000000807097824 */ /* 0x000fe200078e0200 */
[----:B------:R-:W-:Y:S01]  /*5a70*/  SHF.L.U32 R4, R12, 0x1f, RZ ;  /* 0x0000001f0c047819 */ /* 0x000fe200000006ff */
[----:B-1----:R-:W-:Y:S06]  /*5a80*/  @!P0 BRA `(.L_x_110) ;  /* 0x0000000400948947 */ /* 0x002fec0003800000 */
.L_x_128:
[----:B------:R-:W1:Y:S01]  /*5a90*/  SYNCS.PHASECHK.TRANS64.TRYWAIT P0, [R9+URZ], R4 ;  /* 0x00000004090075a7 */ /* 0x000e62000800017f */
[----:B------:R-:W-:-:S05]  /*5aa0*/  VIADD R2, R7, 0x1 ;  /* 0x0000000107027836 */ /* 0x000fca0000000000 */
[----:B------:R-:W-:-:S04]  /*5ab0*/  ISETP.NE.AND P1, PT, R2, 0x9, PT ;  /* 0x000000090200780c */ /* 0x000fc80003f25270 */
[----:B------:R-:W-:Y:S02]  /*5ac0*/  SEL R3, RZ, 0x1, P1 ;  /* 0x00000001ff037807 */ /* 0x000fe40000800000 */
[----:B------:R-:W-:Y:S02]  /*5ad0*/  SEL R7, R2, RZ, P1 ;  /* 0x000000ff02077207 */ /* 0x000fe40000800000 */
[----:B------:R-:W-:-:S03]  /*5ae0*/  LOP3.LUT R12, R12, R3, RZ, 0x3c, !PT ;  /* 0x000000030c0c7212 */ /* 0x000fc600078e3cff */
[----:B0-----:R-:W-:Y:S01]  /*5af0*/  IMAD R6, R7, 0x8, R0 ;  /* 0x0000000807067824 */ /* 0x001fe200078e0200 */
[----:B------:R-:W-:Y:S01]  /*5b00*/  SHF.L.U32 R5, R12, 0x1f, RZ ;  /* 0x0000001f0c057819 */ /* 0x000fe200000006ff */
[----:B-1----:R-:W-:Y:S06]  /*5b10*/  @!P0 BRA `(.L_x_111) ;  /* 0x0000000400848947 */ /* 0x002fec0003800000 */
.L_x_129:
        /* <DEDUP_REMOVED lines=9> */
.L_x_130:
[----:B------:R-:W1:Y:S01]  /*5bb0*/  SYNCS.PHASECHK.TRANS64.TRYWAIT P0, [R9+URZ], R4 ;  /* 0x00000004090075a7 */ /* 0x000e62000800017f */
[----:B------:R-:W-:-:S05]  /*5bc0*/  VIADD R2, R7, 0x1 ;  /* 0x0000000107027836 */ /* 0x000fca0000000000 */
[----:B------:R-:W-:-:S04]  /*5bd0*/  ISETP.NE.AND P1, PT, R2, 0x9, PT ;  /* 0x000000090200780c */ /* 0x000fc80003f25270 */
[----:B------:R-:W-:Y:S02]  /*5be0*/  SEL R3, RZ, 0x1, P1 ;  /* 0x00000001ff037807 */ /* 0x000fe40000800000 */
[----:B------:R-:W-:Y:S02]  /*5bf0*/  SEL R7, R2, RZ, P1 ;  /* 0x000000ff02077207 */ /* 0x000fe40000800000 */
[----:B------:R-:W-:-:S03]  /*5c00*/  LOP3.LUT R12, R12, R3, RZ, 0x3c, !PT ;  /* 0x000000030c0c7212 */ /* 0x000fc600078e3cff */
[----:B------:R-:W-:Y:S01]  /*5c10*/  IMAD R8, R7, 0x8, R0 ;  /* 0x0000000807087824 */ /* 0x000fe200078e0200 */
[----:B0-----:R-:W-:Y:S01]  /*5c20*/  SHF.L.U32 R5, R12, 0x1f, RZ ;  /* 0x0000001f0c057819 */ /* 0x001fe200000006ff */
[----:B-1----:R-:W-:Y:S06]  /*5c30*/  @!P0 BRA `(.L_x_113) ;  /* 0x0000000400648947 */ /* 0x002fec0003800000 */
.L_x_131:
[----:B------:R-:W1:Y:S01]  /*5c40*/  SYNCS.PHASECHK.TRANS64.TRYWAIT P0, [R8+URZ], R5 ;  /* 0x00000005080075a7 */ /* 0x000e62000800017f */
[----:B------:R-:W-:-:S05]  /*5c50*/  VIADD R2, R7, 0x1 ;  /* 0x0000000107027836 */ /* 0x000fca0000000000 */
[----:B------:R-:W-:-:S04]  /*5c60*/  ISETP.NE.AND P1, PT, R2, 0x9, PT ;  /* 0x000000090200780c */ /* 0x000fc80003f25270 */
[----:B------:R-:W-:Y:S02]  /*5c70*/  SEL R3, RZ, 0x1, P1 ;  /* 0x00000001ff037807 */ /* 0x000fe40000800000 */
[----:B------:R-:W-:Y:S02]  /*5c80*/  SEL R7, R2, RZ, P1 ;  /* 0x000000ff02077207 */ /* 0x000fe40000800000 */
[----:B0-----:R-:W-:-:S03]  /*5c90*/  LOP3.LUT R9, R12, R3, RZ, 0x3c, !PT ;  /* 0x000000030c097212 */ /* 0x001fc600078e3cff */
[----:B------:R-:W-:Y:S01]  /*5ca0*/  IMAD R11, R7, 0x8, R0 ;  /* 0x00000008070b7824 */ /* 0x000fe200078e0200 */
[----:B------:R-:W-:Y:S01]  /*5cb0*/  SHF.L.U32 R6, R9, 0x1f, RZ ;  /* 0x0000001f09067819 */ /* 0x000fe200000006ff */
[----:B-1----:R-:W-:Y:S06]  /*5cc0*/  @!P0 BRA `(.L_x_114) ;  /* 0x0000000400548947 */ /* 0x002fec0003800000 */
.L_x_132:
[----:B------:R-:W1:Y:S01]  /*5cd0*/  SYNCS.PHASECHK.TRANS64.TRYWAIT P0, [R11+URZ], R6 ;  /* 0x000000060b0075a7 */ /* 0x000e62000800017f */
[----:B------:R-:W-:-:S05]  /*5ce0*/  VIADD R2, R7, 0x1 ;  /* 0x0000000107027836 */ /* 0x000fca0000000000 */
[----:B------:R-:W-:-:S04]  /*5cf0*/  ISETP.NE.AND P1, PT, R2, 0x9, PT ;  /* 0x000000090200780c */ /* 0x000fc80003f25270 */
[----:B------:R-:W-:Y:S02]  /*5d00*/  SEL R4, RZ, 0x1, P1 ;  /* 0x00000001ff047807 */ /* 0x000fe40000800000 */
[----:B------:R-:W-:Y:S02]  /*5d10*/  SEL R3, R2, RZ, P1 ;  /* 0x000000ff02037207 */ /* 0x000fe40000800000 */
[----:B------:R-:W-:Y:S01]  /*5d20*/  LOP3.LUT R4, R9, R4, RZ, 0x3c, !PT ;  /* 0x0000000409047212 */ /* 0x000fe200078e3cff */
[----:B-1----:R-:W-:Y:S06]  /*5d30*/  @!P0 BRA `(.L_x_115) ;  /* 0x00000004004c8947 */ /* 0x002fec0003800000 */
.L_x_133:
[----:B------:R-:W-:Y:S01]  /*5d40*/  IMAD R3, R3, 0x8, R0 ;  /* 0x0000000803037824 */ /* 0x000fe200078e0200 */
[----:B------:R-:W-:-:S07]  /*5d50*/  SHF.L.U32 R0, R4, 0x1f, RZ ;  /* 0x0000001f04007819 */ /* 0x000fce00000006ff */
.L_x_116:
[----:B--2---:R2:W3:Y:S02]  /*5d60*/  SYNCS.PHASECHK.TRANS64.TRYWAIT P0, [R3+URZ], R0 ;  /* 0x00000000030075a7 */ /* 0x0044e4000800017f */
[----:B---3--:R-:W-:Y:S05]  /*5d70*/  @!P0 NANOSLEEP.SYNCS 0x989680 ;  /* 0x009896800000895d */ /* 0x008fea0003900000 */
[----:B------:R-:W3:Y:S02]  /*5d80*/  @!P0 SYNCS.PHASECHK.TRANS64 P0, [R3+URZ], R0 ;  /* 0x00000000030085a7 */ /* 0x000ee4000800007f */
[----:B---3--:R-:W-:Y:S05]  /*5d90*/  @!P0 BRA `(.L_x_116) ;  /* 0xfffffffc00f08947 */ /* 0x008fea000383ffff */
.L_x_106:
[----:B------:R-:W-:Y:S05]  /*5da0*/  BSYNC B0 ;  /* 0x0000000000007941 */ /* 0x000fea0003800000 */
.L_x_105:
[----:B------:R-:W-:Y:S05]  /*5db0*/  EXIT ;  /* 0x000000000000794d */ /* 0x000fea0003800000 */
.L_x_16:
[----:B0-----:R-:W-:-:S04]  /*5dc0*/  IMAD.U32 R19, RZ, RZ, UR12 ;  /* 0x0000000cff137e24 */ /* 0x001fc8000f8e00ff */
[----:B------:R0:W1:Y:S03]  /*5dd0*/  SYNCS.PHASECHK.TRANS64.TRYWAIT P0, [R19+URZ+-0x8], R18 ;  /* 0xfffff812130075a7 */ /* 0x000066000800017f */
[----:B-1----:R-:W-:Y:S05]  /*5de0*/  @!P0 NANOSLEEP.SYNCS 0x989680 ;  /* 0x009896800000895d */ /* 0x002fea0003900000 */
[----:B------:R-:W1:Y:S02]  /*5df0*/  @!P0 SYNCS.PHASECHK.TRANS64 P0, [R19+URZ+-0x8], R18 ;  /* 0xfffff812130085a7 */ /* 0x000e64000800007f */
[----:B-1----:R-:W-:Y:S05]  /*5e00*/  @!P0 BRA `(.L_x_16) ;  /* 0xfffffffc00ec8947 */ /* 0x002fea000383ffff */
[----:B------:R-:W-:Y:S05]  /*5e10*/  BRA `(.L_x_117) ;  /* 0xffffffb400f87947 */ /* 0x000fea000383ffff */
.L_x_21:
[----:B-1----:R-:W-:-:S04]  /*5e20*/  IMAD.U32 R20, RZ, RZ, UR8 ;  /* 0x00000008ff147e24 */ /* 0x002fc8000f8e00ff */
[----:B------:R1:W2:Y:S03]  /*5e30*/  SYNCS.PHASECHK.TRANS64.TRYWAIT P0, [R20+URZ], R19 ;  /* 0x00000013140075a7 */ /* 0x0002a6000800017f */
[----:B--2---:R-:W-:Y:S05]  /*5e40*/  @!P0 NANOSLEEP.SYNCS 0x989680 ;  /* 0x009896800000895d */ /* 0x004fea0003900000 */
[----:B------:R-:W2:Y:S02]  /*5e50*/  @!P0 SYNCS.PHASECHK.TRANS64 P0, [R20+URZ], R19 ;  /* 0x00000013140085a7 */ /* 0x000ea4000800007f */
[----:B--2---:R-:W-:Y:S05]  /*5e60*/  @!P0 BRA `(.L_x_21) ;  /* 0xfffffffc00ec8947 */ /* 0x004fea000383ffff */
[----:B------:R-:W-:Y:S05]  /*5e70*/  BRA `(.L_x_20) ;  /* 0xffffffb800647947 */ /* 0x000fea000383ffff */
.L_x_25:
[----:B0-----:R-:W-:-:S04]  /*5e80*/  IMAD.U32 R19, RZ, RZ, UR12 ;  /* 0x0000000cff137e24 */ /* 0x001fc8000f8e00ff */
[----:B------:R0:W1:Y:S03]  /*5e90*/  SYNCS.PHASECHK.TRANS64.TRYWAIT P0, [R19+URZ+0x8], R18 ;  /* 0x00000812130075a7 */ /* 0x000066000800017f */
[----:B-1----:R-:W-:Y:S05]  /*5ea0*/  @!P0 NANOSLEEP.SYNCS 0x989680 ;  /* 0x009896800000895d */ /* 0x002fea0003900000 */
[----:B------:R-:W1:Y:S02]  /*5eb0*/  @!P0 SYNCS.PHASECHK.TRANS64 P0, [R19+URZ+0x8], R18 ;  /* 0x00000812130085a7 */ /* 0x000e64000800007f */
[----:B-1----:R-:W-:Y:S05]  /*5ec0*/  @!P0 BRA `(.L_x_25) ;  /* 0xfffffffc00ec8947 */ /* 0x002fea000383ffff */
[----:B------:R-:W-:Y:S05]  /*5ed0*/  BRA `(.L_x_118) ;  /* 0xffffffbc00547947 */ /* 0x000fea000383ffff */
.L_x_92:
[----:B------:R-:W-:Y:S01]  /*5ee0*/  BSSY B1, `(.L_x_119) ;  /* 0x0000006000017945 */ /* 0x000fe20003800000 */
[----:B------:R-:W-:-:S07]  /*5ef0*/  IMAD.MOV.U32 R10, RZ, RZ, -0x1 ;  /* 0xffffffffff0a7424 */ /* 0x000fce00078e00ff */
[----:B------:R-:W-:Y:S05]  /*5f00*/  WARPSYNC.COLLECTIVE R10, `(.L_x_120) ;  /* 0x000000000a0c7348 */ /* 0x000fea0003c00000 */
[----:B------:R-:W-:Y:S02]  /*5f10*/  ELECT P1, UR62, PT ;  /* 0x00000000003e782f */ /* 0x000fe40003820000 */
[----:B------:R-:W-:Y:S01]  /*5f20*/  MOV R10, UR62 ;  /* 0x0000003e000a7c02 */ /* 0x000fe20008000f00 */
[----:B------:R-:W-:Y:S10]  /*5f30*/  ENDCOLLECTIVE ;  /* 0x000000000000791b */ /* 0x000ff40003800000 */
.L_x_120:
[----:B------:R-:W-:Y:S05]  /*5f40*/  BSYNC B1 ;  /* 0x0000000000017941 */ /* 0x000fea0003800000 */
.L_x_119:
[----:B------:R-:W-:Y:S05]  /*5f50*/  BRA `(.L_x_121) ;  /* 0xffffffec001c7947 */ /* 0x000fea000383ffff */
.L_x_95:
[----:B-1----:R1:W2:Y:S02]  /*5f60*/  SYNCS.PHASECHK.TRANS64.TRYWAIT P1, [R18+URZ+0x48], R11 ;  /* 0x0000480b120075a7 */ /* 0x0022a4000802017f */
[----:B--2---:R-:W-:Y:S05]  /*5f70*/  @!P1 NANOSLEEP.SYNCS 0x989680 ;  /* 0x009896800000995d */ /* 0x004fea0003900000 */
[----:B------:R-:W2:Y:S02]  /*5f80*/  @!P1 SYNCS.PHASECHK.TRANS64 P1, [R18+URZ+0x48], R11 ;  /* 0x0000480b120095a7 */ /* 0x000ea4000802007f */
[----:B--2---:R-:W-:Y:S05]  /*5f90*/  @!P1 BRA `(.L_x_95) ;  /* 0xfffffffc00f09947 */ /* 0x004fea000383ffff */
[----:B------:R-:W-:Y:S05]  /*5fa0*/  BRA `(.L_x_122) ;  /* 0xffffffec00587947 */ /* 0x000fea000383ffff */
.L_x_104:
[----:B------:R-:W-:Y:S01]  /*5fb0*/  BSSY B0, `(.L_x_123) ;  /* 0x0000006000007945 */ /* 0x000fe20003800000 */
[----:B------:R-:W-:-:S07]  /*5fc0*/  IMAD.MOV.U32 R10, RZ, RZ, -0x1 ;  /* 0xffffffffff0a7424 */ /* 0x000fce00078e00ff */
[----:B------:R-:W-:Y:S05]  /*5fd0*/  WARPSYNC.COLLECTIVE R10, `(.L_x_124) ;  /* 0x000000000a0c7348 */ /* 0x000fea0003c00000 */
[----:B------:R-:W-:Y:S02]  /*5fe0*/  ELECT P1, UR62, PT ;  /* 0x00000000003e782f */ /* 0x000fe40003820000 */
[----:B------:R-:W-:Y:S01]  /*5ff0*/  MOV R10, UR62 ;  /* 0x0000003e000a7c02 */ /* 0x000fe20008000f00 */
[----:B------:R-:W-:Y:S10]  /*6000*/  ENDCOLLECTIVE ;  /* 0x000000000000791b */ /* 0x000ff40003800000 */
.L_x_124:
[----:B------:R-:W-:Y:S05]  /*6010*/  BSYNC B0 ;  /* 0x0000000000007941 */ /* 0x000fea0003800000 */
.L_x_123:
[----:B------:R-:W-:Y:S01]  /*6020*/  PLOP3.LUT P0, PT, P1, PT, PT, 0x80, 0x0 ;  /* 0x000000000000781c */ /* 0x000fe20000f0f070 */
[----:B------:R-:W-:-:S12]  /*6030*/  BRA `(.L_x_125) ;  /* 0xfffffff400f87947 */ /* 0x000fd8000383ffff */
.L_x_108:
[----:B0-----:R0:W1:Y:S02]  /*6040*/  SYNCS.PHASECHK.TRANS64.TRYWAIT P0, [R5+URZ], R2 ;  /* 0x00000002050075a7 */ /* 0x001064000800017f */
[----:B-1----:R-:W-:Y:S05]  /*6050*/  @!P0 NANOSLEEP.SYNCS 0x989680 ;  /* 0x009896800000895d */ /* 0x002fea0003900000 */
[----:B------:R-:W1:Y:S02]  /*6060*/  @!P0 SYNCS.PHASECHK.TRANS64 P0, [R5+URZ], R2 ;  /* 0x00000002050085a7 */ /* 0x000e64000800007f */
[----:B-1----:R-:W-:Y:S05]  /*6070*/  @!P0 BRA `(.L_x_108) ;  /* 0xfffffffc00f08947 */ /* 0x002fea000383ffff */
[----:B------:R-:W-:Y:S05]  /*6080*/  BRA `(.L_x_126) ;  /* 0xfffffff800387947 */ /* 0x000fea000383ffff */
.L_x_109:
[----:B0-----:R0:W1:Y:S02]  /*6090*/  SYNCS.PHASECHK.TRANS64.TRYWAIT P0, [R7+URZ], R4 ;  /* 0x00000004070075a7 */ /* 0x001064000800017f */
[----:B-1----:R-:W-:Y:S05]  /*60a0*/  @!P0 NANOSLEEP.SYNCS 0x989680 ;  /* 0x009896800000895d */ /* 0x002fea0003900000 */
[----:B------:R-:W1:Y:S02]  /*60b0*/  @!P0 SYNCS.PHASECHK.TRANS64 P0, [R7+URZ], R4 ;  /* 0x00000004070085a7 */ /* 0x000e64000800007f */
[----:B-1----:R-:W-:Y:S05]  /*60c0*/  @!P0 BRA `(.L_x_109) ;  /* 0xfffffffc00f08947 */ /* 0x002fea000383ffff */
[----:B------:R-:W-:Y:S05]  /*60d0*/  BRA `(.L_x_127) ;  /* 0xfffffff800487947 */ /* 0x000fea000383ffff */
.L_x_110:
[----:B0-----:R0:W1:Y:S02]  /*60e0*/  SYNCS.PHASECHK.TRANS64.TRYWAIT P0, [R6+URZ], R5 ;  /* 0x00000005060075a7 */ /* 0x001064000800017f */
[----:B-1----:R-:W-:Y:S05]  /*60f0*/  @!P0 NANOSLEEP.SYNCS 0x989680 ;  /* 0x009896800000895d */ /* 0x002fea0003900000 */
[----:B------:R-:W1:Y:S02]  /*6100*/  @!P0 SYNCS.PHASECHK.TRANS64 P0, [R6+URZ], R5 ;  /* 0x00000005060085a7 */ /* 0x000e64000800007f */
[----:B-1----:R-:W-:Y:S05]  /*6110*/  @!P0 BRA `(.L_x_110) ;  /* 0xfffffffc00f08947 */ /* 0x002fea000383ffff */
[----:B------:R-:W-:Y:S05]  /*6120*/  BRA `(.L_x_128) ;  /* 0xfffffff800587947 */ /* 0x000fea000383ffff */
.L_x_111:
[----:B0-----:R0:W1:Y:S02]  /*6130*/  SYNCS.PHASECHK.TRANS64.TRYWAIT P0, [R9+URZ], R4 ;  /* 0x00000004090075a7 */ /* 0x001064000800017f */
[----:B-1----:R-:W-:Y:S05]  /*6140*/  @!P0 NANOSLEEP.SYNCS 0x989680 ;  /* 0x009896800000895d */ /* 0x002fea0003900000 */
[----:B------:R-:W1:Y:S02]  /*6150*/  @!P0 SYNCS.PHASECHK.TRANS64 P0, [R9+URZ], R4 ;  /* 0x00000004090085a7 */ /* 0x000e64000800007f */
[----:B-1----:R-:W-:Y:S05]  /*6160*/  @!P0 BRA `(.L_x_111) ;  /* 0xfffffffc00f08947 */ /* 0x002fea000383ffff */
[----:B------:R-:W-:Y:S05]  /*6170*/  BRA `(.L_x_129) ;  /* 0xfffffff800687947 */ /* 0x000fea000383ffff */
.L_x_112:
[----:B0-----:R0:W1:Y:S02]  /*6180*/  SYNCS.PHASECHK.TRANS64.TRYWAIT P0, [R6+URZ], R5 ;  /* 0x00000005060075a7 */ /* 0x001064000800017f */
[----:B-1----:R-:W-:Y:S05]  /*6190*/  @!P0 NANOSLEEP.SYNCS 0x989680 ;  /* 0x009896800000895d */ /* 0x002fea0003900000 */
[----:B------:R-:W1:Y:S02]  /*61a0*/  @!P0 SYNCS.PHASECHK.TRANS64 P0, [R6+URZ], R5 ;  /* 0x00000005060085a7 */ /* 0x000e64000800007f */
[----:B-1----:R-:W-:Y:S05]  /*61b0*/  @!P0 BRA `(.L_x_112) ;  /* 0xfffffffc00f08947 */ /* 0x002fea000383ffff */
[----:B------:R-:W-:Y:S05]  /*61c0*/  BRA `(.L_x_130) ;  /* 0xfffffff800787947 */ /* 0x000fea000383ffff */
.L_x_113:
[----:B0-----:R0:W1:Y:S02]  /*61d0*/  SYNCS.PHASECHK.TRANS64.TRYWAIT P0, [R9+URZ], R4 ;  /* 0x00000004090075a7 */ /* 0x001064000800017f */
[----:B-1----:R-:W-:Y:S05]  /*61e0*/  @!P0 NANOSLEEP.SYNCS 0x989680 ;  /* 0x009896800000895d */ /* 0x002fea0003900000 */
[----:B------:R-:W1:Y:S02]  /*61f0*/  @!P0 SYNCS.PHASECHK.TRANS64 P0, [R9+URZ], R4 ;  /* 0x00000004090085a7 */ /* 0x000e64000800007f */
[----:B-1----:R-:W-:Y:S05]  /*6200*/  @!P0 BRA `(.L_x_113) ;  /* 0xfffffffc00f08947 */ /* 0x002fea000383ffff */
[----:B------:R-:W-:Y:S05]  /*6210*/  BRA `(.L_x_131) ;  /* 0xfffffff800887947 */ /* 0x000fea000383ffff */
.L_x_114:
[----:B0-----:R0:W1:Y:S02]  /*6220*/  SYNCS.PHASECHK.TRANS64.TRYWAIT P0, [R8+URZ], R5 ;  /* 0x00000005080075a7 */ /* 0x001064000800017f */
[----:B-1----:R-:W-:Y:S05]  /*6230*/  @!P0 NANOSLEEP.SYNCS 0x989680 ;  /* 0x009896800000895d */ /* 0x002fea0003900000 */
[----:B------:R-:W1:Y:S02]  /*6240*/  @!P0 SYNCS.PHASECHK.TRANS64 P0, [R8+URZ], R5 ;  /* 0x00000005080085a7 */ /* 0x000e64000800007f */
[----:B-1----:R-:W-:Y:S05]  /*6250*/  @!P0 BRA `(.L_x_114) ;  /* 0xfffffffc00f08947 */ /* 0x002fea000383ffff */
[----:B------:R-:W-:Y:S05]  /*6260*/  BRA `(.L_x_132) ;  /* 0xfffffff800987947 */ /* 0x000fea000383ffff */
.L_x_115:
[----:B-1----:R1:W2:Y:S02]  /*6270*/  SYNCS.PHASECHK.TRANS64.TRYWAIT P0, [R11+URZ], R6 ;  /* 0x000000060b0075a7 */ /* 0x0022a4000800017f */
[----:B--2---:R-:W-:Y:S05]  /*6280*/  @!P0 NANOSLEEP.SYNCS 0x989680 ;  /* 0x009896800000895d */ /* 0x004fea0003900000 */
[----:B------:R-:W2:Y:S02]  /*6290*/  @!P0 SYNCS.PHASECHK.TRANS64 P0, [R11+URZ], R6 ;  /* 0x000000060b0085a7 */ /* 0x000ea4000800007f */
[----:B--2---:R-:W-:Y:S05]  /*62a0*/  @!P0 BRA `(.L_x_115) ;  /* 0xfffffffc00f08947 */ /* 0x004fea000383ffff */
[----:B------:R-:W-:Y:S05]  /*62b0*/  BRA `(.L_x_133) ;  /* 0xfffffff800a07947 */ /* 0x000fea000383ffff */
.L_x_134:
[----:B------:R-:W-:-:S00]  /*62c0*/  BRA `(.L_x_134) ;  /* 0xfffffffc00fc7947 */ /* 0x000fc0000383ffff */
[----:B------:R-:W-:-:S00]  /*62d0*/  NOP ;  /* 0x0000000000007918 */ /* 0x000fc00000000000 */
        /* <DEDUP_REMOVED lines=10> */
.L_x_135:


//--------------------- .nv.shared._ZN7cutlass13device_kernelINS_4gemm6kernel13GemmUniversalIN4cute5tupleIJiiiiEEENS1_10collective13CollectiveMmaINS1_40MainloopSm90TmaGmmaWarpSpecializedSparseILi9ENS5_IJNS4_1CILi1EEESB_SB_EEENS1_32KernelTmaWarpSpecializedPingpongEEENS5_IJNSA_ILi64EEESF_NSA_ILi128EEEEEENS_10bfloat16_tENS5_IJNS4_6LayoutINS5_IJiNS5_IJNSA_ILi2EEEiEEEiEEENS5_IJlNS5_IJSB_SK_EEElEEEEENSJ_INS5_IJNS5_IJNS5_IJNSA_ILi8EEESK_NSA_ILi4EEEEEEiEEENS5_IJNS5_IJNSA_ILi16EEESK_SR_EEEiEEEiEEENS5_IJNS5_IJNS5_IJSG_SU_NSA_ILi2048EEEEEENSA_ILi8192EEEEEENS5_IJNS5_IJSB_NSA_ILi1024EEENSA_ILi32EEEEEElEEElEEEEEEEESI_NS5_IJlSB_lEEENS4_8TiledMMAINS4_8MMA_AtomIJNS4_4SM904GMMA6SPARSE28GMMA_64x64x32_F32BF16BF16_SSILNS1D_5MajorE0ELS1G_0ELNS1D_7ScaleInE1ELS1H_1ELNS1D_9SparseSelE0EEEEEENSJ_ISC_NS5_IJNSA_ILi0EEES1L_S1L_EEEEENS5_IJNS4_10UnderscoreES1O_S1O_EEEEENS4_13SM90_TMA_LOADENS4_14ComposedLayoutINS4_7SwizzleILi3ELi4ELi3EEENS4_25smem_sparse_ptr_flag_bitsILi2ELi16EEENSJ_INS5_IJNS5_IJSB_SQ_EEENS5_IJSK_SF_EEEEEENS5_IJNS5_IJS1L_SG_EEESN_EEEEEEEvNS4_8identityES1R_NS1S_IS1U_NS4_18smem_ptr_flag_bitsILi16EEENSJ_INS5_IJSQ_SF_EEENS5_IJSF_SB_EEEEEEEvS24_EENS_8epilogue10collective6detail29Sm90TmaWarpSpecializedAdapterINS2D_15DefaultEpilogueIfNS5_IJSB_llEEES2H_NS2C_6thread17LinearCombinationIfLi1EffLNS2I_9ScaleType4KindE0ELNS_15FloatRoundStyleE2EfEENS1_15EpilogueDefaultEEEEEvvEEEEvNT_6ParamsE --------------------------
	.section	.nv.shared._ZN7cutlass13device_kernelINS_4gemm6kernel13GemmUniversalIN4cute5tupleIJiiiiEEENS1_10collective13CollectiveMmaINS1_40MainloopSm90TmaGmmaWarpSpecializedSparseILi9ENS5_IJNS4_1CILi1EEESB_SB_EEENS1_32KernelTmaWarpSpecializedPingpongEEENS5_IJNSA_ILi64EEESF_NSA_ILi128EEEEEENS_10bfloat16_tENS5_IJNS4_6LayoutINS5_IJiNS5_IJNSA_ILi2EEEiEEEiEEENS5_IJlNS5_IJSB_SK_EEElEEEEENSJ_INS5_IJNS5_IJNS5_IJNSA_ILi8EEESK_NSA_ILi4EEEEEEiEEENS5_IJNS5_IJNSA_ILi16EEESK_SR_EEEiEEEiEEENS5_IJNS5_IJNS5_IJSG_SU_NSA_ILi2048EEEEEENSA_ILi8192EEEEEENS5_IJNS5_IJSB_NSA_ILi1024EEENSA_ILi32EEEEEElEEElEEEEEEEESI_NS5_IJlSB_lEEENS4_8TiledMMAINS4_8MMA_AtomIJNS4_4SM904GMMA6SPARSE28GMMA_64x64x32_F32BF16BF16_SSILNS1D_5MajorE0ELS1G_0ELNS1D_7ScaleInE1ELS1H_1ELNS1D_9SparseSelE0EEEEEENSJ_ISC_NS5_IJNSA_ILi0EEES1L_S1L_EEEEENS5_IJNS4_10UnderscoreES1O_S1O_EEEEENS4_13SM90_TMA_LOADENS4_14ComposedLayoutINS4_7SwizzleILi3ELi4ELi3EEENS4_25smem_sparse_ptr_flag_bitsILi2ELi16EEENSJ_INS5_IJNS5_IJSB_SQ_EEENS5_IJSK_SF_EEEEEENS5_IJNS5_IJS1L_SG_EEESN_EEEEEEEvNS4_8identityES1R_NS1S_IS1U_NS4_18smem_ptr_flag_bitsILi16EEENSJ_INS5_IJSQ_SF_EEENS5_IJSF_SB_EEEEEEEvS24_EENS_8epilogue10collective6detail29Sm90TmaWarpSpecializedAdapterINS2D_15DefaultEpilogueIfNS5_IJSB_llEEES2H_NS2C_6thread17LinearCombinationIfLi1EffLNS2I_9ScaleType4KindE0ELNS_15FloatRoundStyleE2EfEENS1_15EpilogueDefaultEEEEEvvEEEEvNT_6ParamsE,"aw",@nobits
	.sectionflags	@""
	.align	16
	.zero		1024


//--------------------- .nv.shared.reserved.0     --------------------------
	.section	.nv.shared.reserved.0,"aw",@nobits
	.weak		__nv_reservedSMEM_offset_0_alias
	.size		__nv_reservedSMEM_offset_0_alias, 0, 0
	.other		__nv_reservedSMEM_offset_0_alias,@"STO_CUDA_RESERVED_SHARED STV_DEFAULT"
__nv_reservedSMEM_offset_0_alias:
	.zero		0


//--------------------- .nv.global                --------------------------
	.section	.nv.global,"aw",@nobits
.nv.global:
	.type		_ZN39_INTERNAL_cb56882e_4_k_cu_d706f841_27134cute1_E,@object
	.size		_ZN39_INTERNAL_cb56882e_4_k_cu_d706f841_27134cute1_E,(_ZN39_INTERNAL_cb56882e_4_k_cu_d706f841_27134cuda3std3__45__cpo6cbeginE - _ZN39_INTERNAL_cb56882e_4_k_cu_d706f841_27134cute1_E)
_ZN39_INTERNAL_cb56882e_4_k_cu_d706f841_27134cute1_E:
	.zero		1
	.type		_ZN39_INTERNAL_cb56882e_4_k_cu_d706f841_27134cuda3std3__45__cpo6cbeginE,@object
	.size		_ZN39_INTERNAL_cb56882e_4_k_cu_d706f841_27134cuda3std3__45__cpo6cbeginE,(_ZN39_INTERNAL_cb56882e_4_k_cu_d706f841_27134cuda3std3__48in_placeE - _ZN39_INTERNAL_cb56882e_4_k_cu_d706f841_27134cuda3std3__45__cpo6cbeginE)
_ZN39_INTERNAL_cb56882e_4_k_cu_d706f841_27134cuda3std3__45__cpo6cbeginE:
	.zero		1
	.type		_ZN39_INTERNAL_cb56882e_4_k_cu_d706f841_27134cuda3std3__48in_placeE,@object
	.size		_ZN39_INTERNAL_cb56882e_4_k_cu_d706f841_27134cuda3std3__48in_placeE,(_ZN39_INTERNAL_cb56882e_4_k_cu_d706f841_27134cuda3std6ranges3__45__cpo9iter_moveE - _ZN39_INTERNAL_cb56882e_4_k_cu_d706f841_27134cuda3std3__48in_placeE)
_ZN39_INTERNAL_cb56882e_4_k_cu_d706f841_27134cuda3std3__48in_placeE:
	.zero		1
	.type		_ZN39_INTERNAL_cb56882e_4_k_cu_d706f841_27134cuda3std6ranges3__45__cpo9iter_moveE,@object
	.size		_ZN39_INTERNAL_cb56882e_4_k_cu_d706f841_27134cuda3std6ranges3__45__cpo9iter_moveE,(_ZN39_INTERNAL_cb56882e_4_k_cu_d706f841_27134cuda3std3__45__cpo5beginE - _ZN39_INTERNAL_cb56882e_4_k_cu_d706f841_27134cuda3std6ranges3__45__cpo9iter_moveE)
_ZN39_INTERNAL_cb56882e_4_k_cu_d706f841_27134cuda3std6ranges3__45__cpo9iter_moveE:
	.zero		1
	.type		_ZN39_INTERNAL_cb56882e_4_k_cu_d706f841_27134cuda3std3__45__cpo5beginE,@object
	.size		_ZN39_INTERNAL_cb56882e_4_k_cu_d706f841_27134cuda3std3__45__cpo5beginE,(_ZN39_INTERNAL_cb56882e_4_k_cu_d706f841_27134cuda3std3__441_GLOBAL__N__cb56882e_4_k_cu_d706f841_27136ignoreE - _ZN39_INTERNAL_cb56882e_4_k_cu_d706f841_27134cuda3std3__45__cpo5beginE)
_ZN39_INTERNAL_cb56882e_4_k_cu_d706f841_27134cuda3std3__45__cpo5beginE:
	.zero		1
	.type		_ZN39_INTERNAL_cb56882e_4_k_cu_d706f841_27134cuda3std3__441_GLOBAL__N__cb56882e_4_k_cu_d706f841_27136ignoreE,@object
	.size		_ZN39_INTERNAL_cb56882e_4_k_cu_d706f841_27134cuda3std3__441_GLOBAL__N__cb56882e_4_k_cu_d706f841_27136ignoreE,(_ZN39_INTERNAL_cb56882e_4_k_cu_d706f841_27134cute7productE - _ZN39_INTERNAL_cb56882e_4_k_cu_d706f841_27134cuda3std3__441_GLOBAL__N__cb56882e_4_k_cu_d706f841_27136ignoreE)
_ZN39_INTERNAL_cb56882e_4_k_cu_d706f841_27134cuda3std3__441_GLOBAL__N__cb56882e_4_k_cu_d706f841_27136ignoreE:
	.zero		1
	.type		_ZN39_INTERNAL_cb56882e_4_k_cu_d706f841_27134cute7productE,@object
	.size		_ZN39_INTERNAL_cb56882e_4_k_cu_d706f841_27134cute7productE,(_ZN39_INTERNAL_cb56882e_4_k_cu_d706f841_27134cuda3std3__45__cpo3endE - _ZN39_INTERNAL_cb56882e_4_k_cu_d706f841_27134cute7productE)
_ZN39_INTERNAL_cb56882e_4_k_cu_d706f841_27134cute7productE:
	.zero		1
	.type		_ZN39_INTERNAL_cb56882e_4_k_cu_d706f841_27134cuda3std3__45__cpo3endE,@object
	.size		_ZN39_INTERNAL_cb56882e_4_k_cu_d706f841_27134cuda3std3__45__cpo3endE,(_ZN39_INTERNAL_cb56882e_4_k_cu_d706f841_27134cuda3std3__419piecewise_constructE - _ZN39_INTERNAL_cb56882e_4_k_cu_d706f841_27134cuda3std3__45__cpo3endE)
_ZN39_INTERNAL_cb56882e_4_k_cu_d706f841_27134cuda3std3__45__cpo3endE:
	.zero		1
	.type		_ZN39_INTERNAL_cb56882e_4_k_cu_d706f841_27134cuda3std3__419piecewise_constructE,@object
	.size		_ZN39_INTERNAL_cb56882e_4_k_cu_d706f841_27134cuda3std3__419piecewise_constructE,(_ZN39_INTERNAL_cb56882e_4_k_cu_d706f841_27134cuda3std3__45__cpo4cendE - _ZN39_INTERNAL_cb56882e_4_k_cu_d706f841_27134cuda3std3__419piecewise_constructE)
_ZN39_INTERNAL_cb56882e_4_k_cu_d706f841_27134cuda3std3__419piecewise_constructE:
	.zero		1
	.type		_ZN39_INTERNAL_cb56882e_4_k_cu_d706f841_27134cuda3std3__45__cpo4cendE,@object
	.size		_ZN39_INTERNAL_cb56882e_4_k_cu_d706f841_27134cuda3std3__45__cpo4cendE,(_ZN39_INTERNAL_cb56882e_4_k_cu_d706f841_27134cuda3std6ranges3__45__cpo4swapE - _ZN39_INTERNAL_cb56882e_4_k_cu_d706f841_27134cuda3std3__45__cpo4cendE)
_ZN39_INTERNAL_cb56882e_4_k_cu_d706f841_27134cuda3std3__45__cpo4cendE:
	.zero		1
	.type		_ZN39_INTERNAL_cb56882e_4_k_cu_d706f841_27134cuda3std6ranges3__45__cpo4swapE,@object
	.size		_ZN39_INTERNAL_cb56882e_4_k_cu_d706f841_27134cuda3std6ranges3__45__cpo4swapE,(.L_7 - _ZN39_INTERNAL_cb56882e_4_k_cu_d706f841_27134cuda3std6ranges3__45__cpo4swapE)
_ZN39_INTERNAL_cb56882e_4_k_cu_d706f841_27134cuda3std6ranges3__45__cpo4swapE:
	.zero		1
.L_7:


//--------------------- .nv.constant0._ZN7cutlass13device_kernelINS_4gemm6kernel13GemmUniversalIN4cute5tupleIJiiiiEEENS1_10collective13CollectiveMmaINS1_40MainloopSm90TmaGmmaWarpSpecializedSparseILi9ENS5_IJNS4_1CILi1EEESB_SB_EEENS1_32KernelTmaWarpSpecializedPingpongEEENS5_IJNSA_ILi64EEESF_NSA_ILi128EEEEEENS_10bfloat16_tENS5_IJNS4_6LayoutINS5_IJiNS5_IJNSA_ILi2EEEiEEEiEEENS5_IJlNS5_IJSB_SK_EEElEEEEENSJ_INS5_IJNS5_IJNS5_IJNSA_ILi8EEESK_NSA_ILi4EEEEEEiEEENS5_IJNS5_IJNSA_ILi16EEESK_SR_EEEiEEEiEEENS5_IJNS5_IJNS5_IJSG_SU_NSA_ILi2048EEEEEENSA_ILi8192EEEEEENS5_IJNS5_IJSB_NSA_ILi1024EEENSA_ILi32EEEEEElEEElEEEEEEEESI_NS5_IJlSB_lEEENS4_8TiledMMAINS4_8MMA_AtomIJNS4_4SM904GMMA6SPARSE28GMMA_64x64x32_F32BF16BF16_SSILNS1D_5MajorE0ELS1G_0ELNS1D_7ScaleInE1ELS1H_1ELNS1D_9SparseSelE0EEEEEENSJ_ISC_NS5_IJNSA_ILi0EEES1L_S1L_EEEEENS5_IJNS4_10UnderscoreES1O_S1O_EEEEENS4_13SM90_TMA_LOADENS4_14ComposedLayoutINS4_7SwizzleILi3ELi4ELi3EEENS4_25smem_sparse_ptr_flag_bitsILi2ELi16EEENSJ_INS5_IJNS5_IJSB_SQ_EEENS5_IJSK_SF_EEEEEENS5_IJNS5_IJS1L_SG_EEESN_EEEEEEEvNS4_8identityES1R_NS1S_IS1U_NS4_18smem_ptr_flag_bitsILi16EEENSJ_INS5_IJSQ_SF_EEENS5_IJSF_SB_EEEEEEEvS24_EENS_8epilogue10collective6detail29Sm90TmaWarpSpecializedAdapterINS2D_15DefaultEpilogueIfNS5_IJSB_llEEES2H_NS2C_6thread17LinearCombinationIfLi1EffLNS2I_9ScaleType4KindE0ELNS_15FloatRoundStyleE2EfEENS1_15EpilogueDefaultEEEEEvvEEEEvNT_6ParamsE --------------------------
	.section	.nv.constant0._ZN7cutlass13device_kernelINS_4gemm6kernel13GemmUniversalIN4cute5tupleIJiiiiEEENS1_10collective13CollectiveMmaINS1_40MainloopSm90TmaGmmaWarpSpecializedSparseILi9ENS5_IJNS4_1CILi1EEESB_SB_EEENS1_32KernelTmaWarpSpecializedPingpongEEENS5_IJNSA_ILi64EEESF_NSA_ILi128EEEEEENS_10bfloat16_tENS5_IJNS4_6LayoutINS5_IJiNS5_IJNSA_ILi2EEEiEEEiEEENS5_IJlNS5_IJSB_SK_EEElEEEEENSJ_INS5_IJNS5_IJNS5_IJNSA_ILi8EEESK_NSA_ILi4EEEEEEiEEENS5_IJNS5_IJNSA_ILi16EEESK_SR_EEEiEEEiEEENS5_IJNS5_IJNS5_IJSG_SU_NSA_ILi2048EEEEEENSA_ILi8192EEEEEENS5_IJNS5_IJSB_NSA_ILi1024EEENSA_ILi32EEEEEElEEElEEEEEEEESI_NS5_IJlSB_lEEENS4_8TiledMMAINS4_8MMA_AtomIJNS4_4SM904GMMA6SPARSE28GMMA_64x64x32_F32BF16BF16_SSILNS1D_5MajorE0ELS1G_0ELNS1D_7ScaleInE1ELS1H_1ELNS1D_9SparseSelE0EEEEEENSJ_ISC_NS5_IJNSA_ILi0EEES1L_S1L_EEEEENS5_IJNS4_10UnderscoreES1O_S1O_EEEEENS4_13SM90_TMA_LOADENS4_14ComposedLayoutINS4_7SwizzleILi3ELi4ELi3EEENS4_25smem_sparse_ptr_flag_bitsILi2ELi16EEENSJ_INS5_IJNS5_IJSB_SQ_EEENS5_IJSK_SF_EEEEEENS5_IJNS5_IJS1L_SG_EEESN_EEEEEEEvNS4_8identityES1R_NS1S_IS1U_NS4_18smem_ptr_flag_bitsILi16EEENSJ_INS5_IJSQ_SF_EEENS5_IJSF_SB_EEEEEEEvS24_EENS_8epilogue10collective6detail29Sm90TmaWarpSpecializedAdapterINS2D_15DefaultEpilogueIfNS5_IJSB_llEEES2H_NS2C_6thread17LinearCombinationIfLi1EffLNS2I_9ScaleType4KindE0ELNS_15FloatRoundStyleE2EfEENS1_15EpilogueDefaultEEEEEvvEEEEvNT_6ParamsE,"a",@progbits
	.sectionflags	@""
	.align	4
.nv.constant0._ZN7cutlass13device_kernelINS_4gemm6kernel13GemmUniversalIN4cute5tupleIJiiiiEEENS1_10collective13CollectiveMmaINS1_40MainloopSm90TmaGmmaWarpSpecializedSparseILi9ENS5_IJNS4_1CILi1EEESB_SB_EEENS1_32KernelTmaWarpSpecializedPingpongEEENS5_IJNSA_ILi64EEESF_NSA_ILi128EEEEEENS_10bfloat16_tENS5_IJNS4_6LayoutINS5_IJiNS5_IJNSA_ILi2EEEiEEEiEEENS5_IJlNS5_IJSB_SK_EEElEEEEENSJ_INS5_IJNS5_IJNS5_IJNSA_ILi8EEESK_NSA_ILi4EEEEEEiEEENS5_IJNS5_IJNSA_ILi16EEESK_SR_EEEiEEEiEEENS5_IJNS5_IJNS5_IJSG_SU_NSA_ILi2048EEEEEENSA_ILi8192EEEEEENS5_IJNS5_IJSB_NSA_ILi1024EEENSA_ILi32EEEEEElEEElEEEEEEEESI_NS5_IJlSB_lEEENS4_8TiledMMAINS4_8MMA_AtomIJNS4_4SM904GMMA6SPARSE28GMMA_64x64x32_F32BF16BF16_SSILNS1D_5MajorE0ELS1G_0ELNS1D_7ScaleInE1ELS1H_1ELNS1D_9SparseSelE0EEEEEENSJ_ISC_NS5_IJNSA_ILi0EEES1L_S1L_EEEEENS5_IJNS4_10UnderscoreES1O_S1O_EEEEENS4_13SM90_TMA_LOADENS4_14ComposedLayoutINS4_7SwizzleILi3ELi4ELi3EEENS4_25smem_sparse_ptr_flag_bitsILi2ELi16EEENSJ_INS5_IJNS5_IJSB_SQ_EEENS5_IJSK_SF_EEEEEENS5_IJNS5_IJS1L_SG_EEESN_EEEEEEEvNS4_8identityES1R_NS1S_IS1U_NS4_18smem_ptr_flag_bitsILi16EEENSJ_INS5_IJSQ_SF_EEENS5_IJSF_SB_EEEEEEEvS24_EENS_8epilogue10collective6detail29Sm90TmaWarpSpecializedAdapterINS2D_15DefaultEpilogueIfNS5_IJSB_llEEES2H_NS2C_6thread17LinearCombinationIfLi1EffLNS2I_9ScaleType4KindE0ELNS_15FloatRoundStyleE2EfEENS1_15EpilogueDefaultEEEEEvvEEEEvNT_6ParamsE:
	.zero		1920


//--------------------- SYMBOLS --------------------------

	.type		.nv.reservedSmem.offset0,@object
	.size		.nv.reservedSmem.offset0,0x4
